	.target	sm_90a

	.elftype	@"ET_EXEC"


//--------------------- .note.nv.tkinfo           --------------------------
	.section	.note.nv.tkinfo,"",@"SHT_NOTE"
	.sectionflags	@"SHF_NOTE_NV_TKINFO"
	.tkinfo
        /*0018*/ 	.word	0x00000002
        /*0030*/ 	.string	""
        /*0030*/ 	.string	"ptxas"
        /*0030*/ 	.string	"Cuda compilation tools, release 13.0, V13.0.88"
        /*0030*/ 	.string	"Build cuda_13.0.r13.0/compiler.36424714_0"
        /*0030*/ 	.string	"-arch sm_90a -m 64 "



//--------------------- .note.nv.cuinfo           --------------------------
	.section	.note.nv.cuinfo,"",@"SHT_NOTE"
	.sectionflags	@"SHF_NOTE_NV_CUINFO"
        /*0018*/ 	.short	0x0002
        /*001a*/ 	.short	0x005a
        /*001c*/ 	.short	0x0082
	.zero		2


//--------------------- .nv.info                  --------------------------
	.section	.nv.info,"",@"SHT_CUDA_INFO"
	.align	4


	//----- nvinfo : EIATTR_REGCOUNT
	.align		4
        /*0000*/ 	.byte	0x04, 0x2f
        /*0002*/ 	.short	(.L_15 - .L_14)
	.align		4
.L_14:
        /*0004*/ 	.word	index@(_ZN7cutlass13device_kernelINS_4gemm6kernel13GemmUniversalIN4cute5tupleIJiiiiEEENS1_10collective13CollectiveMmaINS1_34MainloopSm90TmaGmmaWarpSpecializedILi37ENS5_IJNS4_1CILi1EEESB_SB_EEENS1_32KernelTmaWarpSpecializedPingpongEEENS5_IJNSA_ILi64EEENSA_ILi32EEESF_EEEaNS5_IJlSB_lEEEaSI_NS4_8TiledMMAINS4_8MMA_AtomIJNS4_4SM904GMMA26MMA_64x32x32_S32S8S8_SS_TNEEEENS4_6LayoutISC_NS5_IJNSA_ILi0EEESQ_SQ_EEEEENS5_IJNS4_10UnderscoreEST_ST_EEEEENS4_13SM90_TMA_LOADENS4_14ComposedLayoutINS4_7SwizzleILi2ELi4ELi3EEENS4_18smem_ptr_flag_bitsILi8EEENSP_INS5_IJNSA_ILi8EEESF_EEENS5_IJSF_SB_EEEEEEEvNS4_8identityESW_S16_vS17_EENS_8epilogue10collective6detail29Sm90TmaWarpSpecializedAdapterINS1A_15DefaultEpilogueIaSI_SI_NS19_6thread17LinearCombinationIaLi1EiiLNS1E_9ScaleType4KindE0ELNS_15FloatRoundStyleE2EaEENS1_15EpilogueDefaultEEEEEvvEEEEvNT_6ParamsE)
        /*0008*/ 	.word	0x000000a8


	//----- nvinfo : EIATTR_FRAME_SIZE
	.align		4
.L_15:
        /*000c*/ 	.byte	0x04, 0x11
        /*000e*/ 	.short	(.L_17 - .L_16)
	.align		4
.L_16:
        /*0010*/ 	.word	index@(_ZN7cutlass13device_kernelINS_4gemm6kernel13GemmUniversalIN4cute5tupleIJiiiiEEENS1_10collective13CollectiveMmaINS1_34MainloopSm90TmaGmmaWarpSpecializedILi37ENS5_IJNS4_1CILi1EEESB_SB_EEENS1_32KernelTmaWarpSpecializedPingpongEEENS5_IJNSA_ILi64EEENSA_ILi32EEESF_EEEaNS5_IJlSB_lEEEaSI_NS4_8TiledMMAINS4_8MMA_AtomIJNS4_4SM904GMMA26MMA_64x32x32_S32S8S8_SS_TNEEEENS4_6LayoutISC_NS5_IJNSA_ILi0EEESQ_SQ_EEEEENS5_IJNS4_10UnderscoreEST_ST_EEEEENS4_13SM90_TMA_LOADENS4_14ComposedLayoutINS4_7SwizzleILi2ELi4ELi3EEENS4_18smem_ptr_flag_bitsILi8EEENSP_INS5_IJNSA_ILi8EEESF_EEENS5_IJSF_SB_EEEEEEEvNS4_8identityESW_S16_vS17_EENS_8epilogue10collective6detail29Sm90TmaWarpSpecializedAdapterINS1A_15DefaultEpilogueIaSI_SI_NS19_6thread17LinearCombinationIaLi1EiiLNS1E_9ScaleType4KindE0ELNS_15FloatRoundStyleE2EaEENS1_15EpilogueDefaultEEEEEvvEEEEvNT_6ParamsE)
        /*0014*/ 	.word	0x00000008


	//----- nvinfo : EIATTR_MIN_STACK_SIZE
	.align		4
.L_17:
        /*0018*/ 	.byte	0x04, 0x12
        /*001a*/ 	.short	(.L_19 - .L_18)
	.align		4
.L_18:
        /*001c*/ 	.word	index@(_ZN7cutlass13device_kernelINS_4gemm6kernel13GemmUniversalIN4cute5tupleIJiiiiEEENS1_10collective13CollectiveMmaINS1_34MainloopSm90TmaGmmaWarpSpecializedILi37ENS5_IJNS4_1CILi1EEESB_SB_EEENS1_32KernelTmaWarpSpecializedPingpongEEENS5_IJNSA_ILi64EEENSA_ILi32EEESF_EEEaNS5_IJlSB_lEEEaSI_NS4_8TiledMMAINS4_8MMA_AtomIJNS4_4SM904GMMA26MMA_64x32x32_S32S8S8_SS_TNEEEENS4_6LayoutISC_NS5_IJNSA_ILi0EEESQ_SQ_EEEEENS5_IJNS4_10UnderscoreEST_ST_EEEEENS4_13SM90_TMA_LOADENS4_14ComposedLayoutINS4_7SwizzleILi2ELi4ELi3EEENS4_18smem_ptr_flag_bitsILi8EEENSP_INS5_IJNSA_ILi8EEESF_EEENS5_IJSF_SB_EEEEEEEvNS4_8identityESW_S16_vS17_EENS_8epilogue10collective6detail29Sm90TmaWarpSpecializedAdapterINS1A_15DefaultEpilogueIaSI_SI_NS19_6thread17LinearCombinationIaLi1EiiLNS1E_9ScaleType4KindE0ELNS_15FloatRoundStyleE2EaEENS1_15EpilogueDefaultEEEEEvvEEEEvNT_6ParamsE)
        /*0020*/ 	.word	0x00000008
.L_19:


//--------------------- .nv.compat                --------------------------
	.section	.nv.compat,"",@"SHT_CUDA_COMPAT_INFO"
	.align	4
        /*0000*/ 	.byte	0x02, 0x09, 0x01, 0x00, 0x02, 0x02, 0x04, 0x00, 0x02, 0x05, 0x05, 0x00, 0x03, 0x07, 0x01, 0x01
        /*0010*/ 	.byte	0x02, 0x03, 0x01, 0x00, 0x02, 0x06, 0x01, 0x00, 0x04, 0x0b, 0x08, 0x00, 0x00, 0x00, 0x00, 0x00
        /*0020*/ 	.byte	0x00, 0x00, 0x00, 0x00


//--------------------- .nv.info._ZN7cutlass13device_kernelINS_4gemm6kernel13GemmUniversalIN4cute5tupleIJiiiiEEENS1_10collective13CollectiveMmaINS1_34MainloopSm90TmaGmmaWarpSpecializedILi37ENS5_IJNS4_1CILi1EEESB_SB_EEENS1_32KernelTmaWarpSpecializedPingpongEEENS5_IJNSA_ILi64EEENSA_ILi32EEESF_EEEaNS5_IJlSB_lEEEaSI_NS4_8TiledMMAINS4_8MMA_AtomIJNS4_4SM904GMMA26MMA_64x32x32_S32S8S8_SS_TNEEEENS4_6LayoutISC_NS5_IJNSA_ILi0EEESQ_SQ_EEEEENS5_IJNS4_10UnderscoreEST_ST_EEEEENS4_13SM90_TMA_LOADENS4_14ComposedLayoutINS4_7SwizzleILi2ELi4ELi3EEENS4_18smem_ptr_flag_bitsILi8EEENSP_INS5_IJNSA_ILi8EEESF_EEENS5_IJSF_SB_EEEEEEEvNS4_8identityESW_S16_vS17_EENS_8epilogue10collective6detail29Sm90TmaWarpSpecializedAdapterINS1A_15DefaultEpilogueIaSI_SI_NS19_6thread17LinearCombinationIaLi1EiiLNS1E_9ScaleType4KindE0ELNS_15FloatRoundStyleE2EaEENS1_15EpilogueDefaultEEEEEvvEEEEvNT_6ParamsE --------------------------
	.section	.nv.info._ZN7cutlass13device_kernelINS_4gemm6kernel13GemmUniversalIN4cute5tupleIJiiiiEEENS1_10collective13CollectiveMmaINS1_34MainloopSm90TmaGmmaWarpSpecializedILi37ENS5_IJNS4_1CILi1EEESB_SB_EEENS1_32KernelTmaWarpSpecializedPingpongEEENS5_IJNSA_ILi64EEENSA_ILi32EEESF_EEEaNS5_IJlSB_lEEEaSI_NS4_8TiledMMAINS4_8MMA_AtomIJNS4_4SM904GMMA26MMA_64x32x32_S32S8S8_SS_TNEEEENS4_6LayoutISC_NS5_IJNSA_ILi0EEESQ_SQ_EEEEENS5_IJNS4_10UnderscoreEST_ST_EEEEENS4_13SM90_TMA_LOADENS4_14ComposedLayoutINS4_7SwizzleILi2ELi4ELi3EEENS4_18smem_ptr_flag_bitsILi8EEENSP_INS5_IJNSA_ILi8EEESF_EEENS5_IJSF_SB_EEEEEEEvNS4_8identityESW_S16_vS17_EENS_8epilogue10collective6detail29Sm90TmaWarpSpecializedAdapterINS1A_15DefaultEpilogueIaSI_SI_NS19_6thread17LinearCombinationIaLi1EiiLNS1E_9ScaleType4KindE0ELNS_15FloatRoundStyleE2EaEENS1_15EpilogueDefaultEEEEEvvEEEEvNT_6ParamsE,"",@"SHT_CUDA_INFO"
	.sectionflags	@""
	.align	4


	//----- nvinfo : EIATTR_CUDA_API_VERSION
	.align		4
        /*0000*/ 	.byte	0x04, 0x37
        /*0002*/ 	.short	(.L_21 - .L_20)
.L_20:
        /*0004*/ 	.word	0x00000082


	//----- nvinfo : EIATTR_KPARAM_INFO
	.align		4
.L_21:
        /*0008*/ 	.byte	0x04, 0x17
        /*000a*/ 	.short	(.L_23 - .L_22)
.L_22:
        /*000c*/ 	.word	0x00000000
        /*0010*/ 	.short	0x0000
        /*0012*/ 	.short	0x0070
        /*0014*/ 	.byte	0x00, 0xf0, 0x01, 0x10


	//----- nvinfo : EIATTR_SPARSE_MMA_MASK
	.align		4
.L_23:
        /*0018*/ 	.byte	0x03, 0x50
        /*001a*/ 	.short	0x0000


	//----- nvinfo : EIATTR_MAXREG_COUNT
	.align		4
        /*001c*/ 	.byte	0x03, 0x1b
        /*001e*/ 	.short	0x00a8


	//----- nvinfo : EIATTR_NUM_BARRIERS
	.align		4
        /*0020*/ 	.byte	0x02, 0x4c
        /*0022*/ 	.byte	0x01
	.zero		1


	//----- nvinfo : EIATTR_EXTERNS
	.align		4
        /*0024*/ 	.byte	0x04, 0x0f
        /*0026*/ 	.short	(.L_25 - .L_24)


	//   ....[0]....
	.align		4
.L_24:
        /*0028*/ 	.word	index@(__assertfail)


	//----- nvinfo : EIATTR_ANNOTATIONS
	.align		4
.L_25:
        /*002c*/ 	.byte	0x04, 0x55
        /*002e*/ 	.short	(.L_27 - .L_26)


	//   ....[0]....
.L_26:
        /*0030*/ 	.word	0x00000001
        /*0034*/ 	.byte	0x20, 0x0f, 0x00, 0x00, 0x01, 0x00, 0x00, 0x00, 0x70, 0x16, 0x00, 0x00, 0x01, 0x00, 0x00, 0x00
        /*0044*/ 	.byte	0x50, 0x32, 0x00, 0x00, 0x01, 0x00, 0x00, 0x00, 0x40, 0x3e, 0x00, 0x00


	//----- nvinfo : EIATTR_MERCURY_ISA_VERSION
	.align		4
.L_27:
        /*0050*/ 	.byte	0x03, 0x5f
        /*0052*/ 	.short	0x0101


	//----- nvinfo : EIATTR_INT_WARP_WIDE_INSTR_OFFSETS
	.align		4
        /*0054*/ 	.byte	0x04, 0x31
        /*0056*/ 	.short	(.L_29 - .L_28)


	//   ....[0]....
.L_28:
        /*0058*/ 	.word	0x00000880


	//   ....[1]....
        /*005c*/ 	.word	0x000008a0


	//   ....[2]....
        /*0060*/ 	.word	0x00000920


	//   ....[3]....
        /*0064*/ 	.word	0x00000930


	//   ....[4]....
        /*0068*/ 	.word	0x00000940


	//   ....[5]....
        /*006c*/ 	.word	0x00000960


	//   ....[6]....
        /*0070*/ 	.word	0x000009b0


	//   ....[7]....
        /*0074*/ 	.word	0x000009d0


	//----- nvinfo : EIATTR_COOP_GROUP_MASK_REGIDS
	.align		4
.L_29:
        /*0078*/ 	.byte	0x04, 0x29
        /*007a*/ 	.short	(.L_31 - .L_30)


	//   ....[0]....
.L_30:
        /*007c*/ 	.word	0xffffffff


	//   ....[1]....
        /*0080*/ 	.word	0xffffffff


	//   ....[2]....
        /*0084*/ 	.word	0xffffffff


	//   ....[3]....
        /*0088*/ 	.word	0xffffffff


	//   ....[4]....
        /*008c*/ 	.word	0xffffffff


	//   ....[5]....
        /*0090*/ 	.word	0xffffffff


	//----- nvinfo : EIATTR_COOP_GROUP_INSTR_OFFSETS
	.align		4
.L_31:
        /*0094*/ 	.byte	0x04, 0x28
        /*0096*/ 	.short	(.L_33 - .L_32)


	//   ....[0]....
.L_32:
        /*0098*/ 	.word	0x00000070


	//   ....[1]....
        /*009c*/ 	.word	0x00000080


	//   ....[2]....
        /*00a0*/ 	.word	0x00000140


	//   ....[3]....
        /*00a4*/ 	.word	0x00000720


	//   ....[4]....
        /*00a8*/ 	.word	0x00000760


	//   ....[5]....
        /*00ac*/ 	.word	0x000007a0


	//----- nvinfo : EIATTR_REG_RECONFIG
	.align		4
.L_33:
        /*00b0*/ 	.byte	0x01, 0x54
	.zero		2


	//----- nvinfo : EIATTR_SYSCALL_OFFSETS
	.align		4
        /*00b4*/ 	.byte	0x04, 0x46
        /*00b6*/ 	.short	(.L_35 - .L_34)


	//   ....[0]....
.L_34:
        /*00b8*/ 	.word	0x00001b60


	//----- nvinfo : EIATTR_MBARRIER_INSTR_OFFSETS
	.align		4
.L_35:
        /*00bc*/ 	.byte	0x04, 0x39
        /*00be*/ 	.short	(.L_37 - .L_36)


	//   ....[0]....
.L_36:
        /*00c0*/ 	.word	0x00000260
        /*00c4*/ 	.word	0x000000ff
        /*00c8*/ 	.word	0x00000000
        /*00cc*/ 	.short	0x0100
        /*00ce*/ 	.byte	0x08
	.zero		1


	//   ....[1]....
        /*00d0*/ 	.word	0x00000270
        /*00d4*/ 	.word	0x000000ff
        /*00d8*/ 	.word	0x00000128
        /*00dc*/ 	.short	0x0100
        /*00de*/ 	.byte	0x08
	.zero		1


	//   ....[2]....
        /*00e0*/ 	.word	0x00000280
        /*00e4*/ 	.word	0x000000ff
        /*00e8*/ 	.word	0x00000008
        /*00ec*/ 	.short	0x0100
        /*00ee*/ 	.byte	0x08
	.zero		1


	//   ....[3]....
        /*00f0*/ 	.word	0x00000290
        /*00f4*/ 	.word	0x000000ff
        /*00f8*/ 	.word	0x00000130
        /*00fc*/ 	.short	0x0100
        /*00fe*/ 	.byte	0x08
	.zero		1


	//   ....[4]....
        /*0100*/ 	.word	0x000002a0
        /*0104*/ 	.word	0x000000ff
        /*0108*/ 	.word	0x00000010
        /*010c*/ 	.short	0x0100
        /*010e*/ 	.byte	0x08
	.zero		1


	//   ....[5]....
        /*0110*/ 	.word	0x000002b0
        /*0114*/ 	.word	0x000000ff
        /*0118*/ 	.word	0x00000138
        /*011c*/ 	.short	0x0100
        /*011e*/ 	.byte	0x08
	.zero		1


	//   ....[6]....
        /*0120*/ 	.word	0x000002c0
        /*0124*/ 	.word	0x000000ff
        /*0128*/ 	.word	0x00000018
        /*012c*/ 	.short	0x0100
        /*012e*/ 	.byte	0x08
	.zero		1


	//   ....[7]....
        /*0130*/ 	.word	0x000002d0
        /*0134*/ 	.word	0x000000ff
        /*0138*/ 	.word	0x00000140
        /*013c*/ 	.short	0x0100
        /*013e*/ 	.byte	0x08
	.zero		1


	//   ....[8]....
        /*0140*/ 	.word	0x000002e0
        /*0144*/ 	.word	0x000000ff
        /*0148*/ 	.word	0x00000020
        /*014c*/ 	.short	0x0100
        /*014e*/ 	.byte	0x08
	.zero		1


	//   ....[9]....
        /*0150*/ 	.word	0x000002f0
        /*0154*/ 	.word	0x000000ff
        /*0158*/ 	.word	0x00000148
        /*015c*/ 	.short	0x0100
        /*015e*/ 	.byte	0x08
	.zero		1


	//   ....[10]....
        /*0160*/ 	.word	0x00000300
        /*0164*/ 	.word	0x000000ff
        /*0168*/ 	.word	0x00000028
        /*016c*/ 	.short	0x0100
        /*016e*/ 	.byte	0x08
	.zero		1


	//   ....[11]....
        /*0170*/ 	.word	0x00000310
        /*0174*/ 	.word	0x000000ff
        /*0178*/ 	.word	0x00000150
        /*017c*/ 	.short	0x0100
        /*017e*/ 	.byte	0x08
	.zero		1


	//   ....[12]....
        /*0180*/ 	.word	0x00000320
        /*0184*/ 	.word	0x000000ff
        /*0188*/ 	.word	0x00000030
        /*018c*/ 	.short	0x0100
        /*018e*/ 	.byte	0x08
	.zero		1


	//   ....[13]....
        /*0190*/ 	.word	0x00000330
        /*0194*/ 	.word	0x000000ff
        /*0198*/ 	.word	0x00000158
        /*019c*/ 	.short	0x0100
        /*019e*/ 	.byte	0x08
	.zero		1


	//   ....[14]....
        /*01a0*/ 	.word	0x00000340
        /*01a4*/ 	.word	0x000000ff
        /*01a8*/ 	.word	0x00000038
        /*01ac*/ 	.short	0x0100
        /*01ae*/ 	.byte	0x08
	.zero		1


	//   ....[15]....
        /*01b0*/ 	.word	0x00000350
        /*01b4*/ 	.word	0x000000ff
        /*01b8*/ 	.word	0x00000160
        /*01bc*/ 	.short	0x0100
        /*01be*/ 	.byte	0x08
	.zero		1


	//   ....[16]....
        /*01c0*/ 	.word	0x00000360
        /*01c4*/ 	.word	0x000000ff
        /*01c8*/ 	.word	0x00000040
        /*01cc*/ 	.short	0x0100
        /*01ce*/ 	.byte	0x08
	.zero		1


	//   ....[17]....
        /*01d0*/ 	.word	0x00000370
        /*01d4*/ 	.word	0x000000ff
        /*01d8*/ 	.word	0x00000168
        /*01dc*/ 	.short	0x0100
        /*01de*/ 	.byte	0x08
	.zero		1


	//   ....[18]....
        /*01e0*/ 	.word	0x00000380
        /*01e4*/ 	.word	0x000000ff
        /*01e8*/ 	.word	0x00000048
        /*01ec*/ 	.short	0x0100
        /*01ee*/ 	.byte	0x08
	.zero		1


	//   ....[19]....
        /*01f0*/ 	.word	0x00000390
        /*01f4*/ 	.word	0x000000ff
        /*01f8*/ 	.word	0x00000170
        /*01fc*/ 	.short	0x0100
        /*01fe*/ 	.byte	0x08
	.zero		1


	//   ....[20]....
        /*0200*/ 	.word	0x000003a0
        /*0204*/ 	.word	0x000000ff
        /*0208*/ 	.word	0x00000050
        /*020c*/ 	.short	0x0100
        /*020e*/ 	.byte	0x08
	.zero		1


	//   ....[21]....
        /*0210*/ 	.word	0x000003b0
        /*0214*/ 	.word	0x000000ff
        /*0218*/ 	.word	0x00000178
        /*021c*/ 	.short	0x0100
        /*021e*/ 	.byte	0x08
	.zero		1


	//   ....[22]....
        /*0220*/ 	.word	0x000003c0
        /*0224*/ 	.word	0x000000ff
        /*0228*/ 	.word	0x00000058
        /*022c*/ 	.short	0x0100
        /*022e*/ 	.byte	0x08
	.zero		1


	//   ....[23]....
        /*0230*/ 	.word	0x000003d0
        /*0234*/ 	.word	0x000000ff
        /*0238*/ 	.word	0x00000180
        /*023c*/ 	.short	0x0100
        /*023e*/ 	.byte	0x08
	.zero		1


	//   ....[24]....
        /*0240*/ 	.word	0x000003e0
        /*0244*/ 	.word	0x000000ff
        /*0248*/ 	.word	0x00000060
        /*024c*/ 	.short	0x0100
        /*024e*/ 	.byte	0x08
	.zero		1


	//   ....[25]....
        /*0250*/ 	.word	0x000003f0
        /*0254*/ 	.word	0x000000ff
        /*0258*/ 	.word	0x00000188
        /*025c*/ 	.short	0x0100
        /*025e*/ 	.byte	0x08
	.zero		1


	//   ....[26]....
        /*0260*/ 	.word	0x00000400
        /*0264*/ 	.word	0x000000ff
        /*0268*/ 	.word	0x00000068
        /*026c*/ 	.short	0x0100
        /*026e*/ 	.byte	0x08
	.zero		1


	//   ....[27]....
        /*0270*/ 	.word	0x00000410
        /*0274*/ 	.word	0x000000ff
        /*0278*/ 	.word	0x00000190
        /*027c*/ 	.short	0x0100
        /*027e*/ 	.byte	0x08
	.zero		1


	//   ....[28]....
        /*0280*/ 	.word	0x00000420
        /*0284*/ 	.word	0x000000ff
        /*0288*/ 	.word	0x00000070
        /*028c*/ 	.short	0x0100
        /*028e*/ 	.byte	0x08
	.zero		1


	//   ....[29]....
        /*0290*/ 	.word	0x00000430
        /*0294*/ 	.word	0x000000ff
        /*0298*/ 	.word	0x00000198
        /*029c*/ 	.short	0x0100
        /*029e*/ 	.byte	0x08
	.zero		1


	//   ....[30]....
        /*02a0*/ 	.word	0x00000440
        /*02a4*/ 	.word	0x000000ff
        /*02a8*/ 	.word	0x00000078
        /*02ac*/ 	.short	0x0100
        /*02ae*/ 	.byte	0x08
	.zero		1


	//   ....[31]....
        /*02b0*/ 	.word	0x00000450
        /*02b4*/ 	.word	0x000000ff
        /*02b8*/ 	.word	0x000001a0
        /*02bc*/ 	.short	0x0100
        /*02be*/ 	.byte	0x08
	.zero		1


	//   ....[32]....
        /*02c0*/ 	.word	0x00000460
        /*02c4*/ 	.word	0x000000ff
        /*02c8*/ 	.word	0x00000080
        /*02cc*/ 	.short	0x0100
        /*02ce*/ 	.byte	0x08
	.zero		1


	//   ....[33]....
        /*02d0*/ 	.word	0x00000470
        /*02d4*/ 	.word	0x000000ff
        /*02d8*/ 	.word	0x000001a8
        /*02dc*/ 	.short	0x0100
        /*02de*/ 	.byte	0x08
	.zero		1


	//   ....[34]....
        /*02e0*/ 	.word	0x00000480
        /*02e4*/ 	.word	0x000000ff
        /*02e8*/ 	.word	0x00000088
        /*02ec*/ 	.short	0x0100
        /*02ee*/ 	.byte	0x08
	.zero		1


	//   ....[35]....
        /*02f0*/ 	.word	0x00000490
        /*02f4*/ 	.word	0x000000ff
        /*02f8*/ 	.word	0x000001b0
        /*02fc*/ 	.short	0x0100
        /*02fe*/ 	.byte	0x08
	.zero		1


	//   ....[36]....
        /*0300*/ 	.word	0x000004a0
        /*0304*/ 	.word	0x000000ff
        /*0308*/ 	.word	0x00000090
        /*030c*/ 	.short	0x0100
        /*030e*/ 	.byte	0x08
	.zero		1


	//   ....[37]....
        /*0310*/ 	.word	0x000004b0
        /*0314*/ 	.word	0x000000ff
        /*0318*/ 	.word	0x000001b8
        /*031c*/ 	.short	0x0100
        /*031e*/ 	.byte	0x08
	.zero		1


	//   ....[38]....
        /*0320*/ 	.word	0x000004c0
        /*0324*/ 	.word	0x000000ff
        /*0328*/ 	.word	0x00000098
        /*032c*/ 	.short	0x0100
        /*032e*/ 	.byte	0x08
	.zero		1


	//   ....[39]....
        /*0330*/ 	.word	0x000004d0
        /*0334*/ 	.word	0x000000ff
        /*0338*/ 	.word	0x000001c0
        /*033c*/ 	.short	0x0100
        /*033e*/ 	.byte	0x08
	.zero		1


	//   ....[40]....
        /*0340*/ 	.word	0x000004e0
        /*0344*/ 	.word	0x000000ff
        /*0348*/ 	.word	0x000000a0
        /*034c*/ 	.short	0x0100
        /*034e*/ 	.byte	0x08
	.zero		1


	//   ....[41]....
        /*0350*/ 	.word	0x000004f0
        /*0354*/ 	.word	0x000000ff
        /*0358*/ 	.word	0x000001c8
        /*035c*/ 	.short	0x0100
        /*035e*/ 	.byte	0x08
	.zero		1


	//   ....[42]....
        /*0360*/ 	.word	0x00000500
        /*0364*/ 	.word	0x000000ff
        /*0368*/ 	.word	0x000000a8
        /*036c*/ 	.short	0x0100
        /*036e*/ 	.byte	0x08
	.zero		1


	//   ....[43]....
        /*0370*/ 	.word	0x00000510
        /*0374*/ 	.word	0x000000ff
        /*0378*/ 	.word	0x000001d0
        /*037c*/ 	.short	0x0100
        /*037e*/ 	.byte	0x08
	.zero		1


	//   ....[44]....
        /*0380*/ 	.word	0x00000520
        /*0384*/ 	.word	0x000000ff
        /*0388*/ 	.word	0x000000b0
        /*038c*/ 	.short	0x0100
        /*038e*/ 	.byte	0x08
	.zero		1


	//   ....[45]....
        /*0390*/ 	.word	0x00000530
        /*0394*/ 	.word	0x000000ff
        /*0398*/ 	.word	0x000001d8
        /*039c*/ 	.short	0x0100
        /*039e*/ 	.byte	0x08
	.zero		1


	//   ....[46]....
        /*03a0*/ 	.word	0x00000540
        /*03a4*/ 	.word	0x000000ff
        /*03a8*/ 	.word	0x000000b8
        /*03ac*/ 	.short	0x0100
        /*03ae*/ 	.byte	0x08
	.zero		1


	//   ....[47]....
        /*03b0*/ 	.word	0x00000550
        /*03b4*/ 	.word	0x000000ff
        /*03b8*/ 	.word	0x000001e0
        /*03bc*/ 	.short	0x0100
        /*03be*/ 	.byte	0x08
	.zero		1


	//   ....[48]....
        /*03c0*/ 	.word	0x00000560
        /*03c4*/ 	.word	0x000000ff
        /*03c8*/ 	.word	0x000000c0
        /*03cc*/ 	.short	0x0100
        /*03ce*/ 	.byte	0x08
	.zero		1


	//   ....[49]....
        /*03d0*/ 	.word	0x00000570
        /*03d4*/ 	.word	0x000000ff
        /*03d8*/ 	.word	0x000001e8
        /*03dc*/ 	.short	0x0100
        /*03de*/ 	.byte	0x08
	.zero		1


	//   ....[50]....
        /*03e0*/ 	.word	0x00000580
        /*03e4*/ 	.word	0x000000ff
        /*03e8*/ 	.word	0x000000c8
        /*03ec*/ 	.short	0x0100
        /*03ee*/ 	.byte	0x08
	.zero		1


	//   ....[51]....
        /*03f0*/ 	.word	0x00000590
        /*03f4*/ 	.word	0x000000ff
        /*03f8*/ 	.word	0x000001f0
        /*03fc*/ 	.short	0x0100
        /*03fe*/ 	.byte	0x08
	.zero		1


	//   ....[52]....
        /*0400*/ 	.word	0x000005a0
        /*0404*/ 	.word	0x000000ff
        /*0408*/ 	.word	0x000000d0
        /*040c*/ 	.short	0x0100
        /*040e*/ 	.byte	0x08
	.zero		1


	//   ....[53]....
        /*0410*/ 	.word	0x000005b0
        /*0414*/ 	.word	0x000000ff
        /*0418*/ 	.word	0x000001f8
        /*041c*/ 	.short	0x0100
        /*041e*/ 	.byte	0x08
	.zero		1


	//   ....[54]....
        /*0420*/ 	.word	0x000005c0
        /*0424*/ 	.word	0x000000ff
        /*0428*/ 	.word	0x000000d8
        /*042c*/ 	.short	0x0100
        /*042e*/ 	.byte	0x08
	.zero		1


	//   ....[55]....
        /*0430*/ 	.word	0x000005d0
        /*0434*/ 	.word	0x000000ff
        /*0438*/ 	.word	0x00000200
        /*043c*/ 	.short	0x0100
        /*043e*/ 	.byte	0x08
	.zero		1


	//   ....[56]....
        /*0440*/ 	.word	0x000005e0
        /*0444*/ 	.word	0x000000ff
        /*0448*/ 	.word	0x000000e0
        /*044c*/ 	.short	0x0100
        /*044e*/ 	.byte	0x08
	.zero		1


	//   ....[57]....
        /*0450*/ 	.word	0x000005f0
        /*0454*/ 	.word	0x000000ff
        /*0458*/ 	.word	0x00000208
        /*045c*/ 	.short	0x0100
        /*045e*/ 	.byte	0x08
	.zero		1


	//   ....[58]....
        /*0460*/ 	.word	0x00000600
        /*0464*/ 	.word	0x000000ff
        /*0468*/ 	.word	0x000000e8
        /*046c*/ 	.short	0x0100
        /*046e*/ 	.byte	0x08
	.zero		1


	//   ....[59]....
        /*0470*/ 	.word	0x00000610
        /*0474*/ 	.word	0x000000ff
        /*0478*/ 	.word	0x00000210
        /*047c*/ 	.short	0x0100
        /*047e*/ 	.byte	0x08
	.zero		1


	//   ....[60]....
        /*0480*/ 	.word	0x00000620
        /*0484*/ 	.word	0x000000ff
        /*0488*/ 	.word	0x000000f0
        /*048c*/ 	.short	0x0100
        /*048e*/ 	.byte	0x08
	.zero		1


	//   ....[61]....
        /*0490*/ 	.word	0x00000630
        /*0494*/ 	.word	0x000000ff
        /*0498*/ 	.word	0x00000218
        /*049c*/ 	.short	0x0100
        /*049e*/ 	.byte	0x08
	.zero		1


	//   ....[62]....
        /*04a0*/ 	.word	0x00000640
        /*04a4*/ 	.word	0x000000ff
        /*04a8*/ 	.word	0x000000f8
        /*04ac*/ 	.short	0x0100
        /*04ae*/ 	.byte	0x08
	.zero		1


	//   ....[63]....
        /*04b0*/ 	.word	0x00000650
        /*04b4*/ 	.word	0x000000ff
        /*04b8*/ 	.word	0x00000220
        /*04bc*/ 	.short	0x0100
        /*04be*/ 	.byte	0x08
	.zero		1


	//   ....[64]....
        /*04c0*/ 	.word	0x00000660
        /*04c4*/ 	.word	0x000000ff
        /*04c8*/ 	.word	0x00000100
        /*04cc*/ 	.short	0x0100
        /*04ce*/ 	.byte	0x08
	.zero		1


	//   ....[65]....
        /*04d0*/ 	.word	0x00000670
        /*04d4*/ 	.word	0x000000ff
        /*04d8*/ 	.word	0x00000228
        /*04dc*/ 	.short	0x0100
        /*04de*/ 	.byte	0x08
	.zero		1


	//   ....[66]....
        /*04e0*/ 	.word	0x00000680
        /*04e4*/ 	.word	0x000000ff
        /*04e8*/ 	.word	0x00000108
        /*04ec*/ 	.short	0x0100
        /*04ee*/ 	.byte	0x08
	.zero		1


	//   ....[67]....
        /*04f0*/ 	.word	0x00000690
        /*04f4*/ 	.word	0x000000ff
        /*04f8*/ 	.word	0x00000230
        /*04fc*/ 	.short	0x0100
        /*04fe*/ 	.byte	0x08
	.zero		1


	//   ....[68]....
        /*0500*/ 	.word	0x000006a0
        /*0504*/ 	.word	0x000000ff
        /*0508*/ 	.word	0x00000110
        /*050c*/ 	.short	0x0100
        /*050e*/ 	.byte	0x08
	.zero		1


	//   ....[69]....
        /*0510*/ 	.word	0x000006b0
        /*0514*/ 	.word	0x000000ff
        /*0518*/ 	.word	0x00000238
        /*051c*/ 	.short	0x0100
        /*051e*/ 	.byte	0x08
	.zero		1


	//   ....[70]....
        /*0520*/ 	.word	0x000006c0
        /*0524*/ 	.word	0x000000ff
        /*0528*/ 	.word	0x00000118
        /*052c*/ 	.short	0x0100
        /*052e*/ 	.byte	0x08
	.zero		1


	//   ....[71]....
        /*0530*/ 	.word	0x000006d0
        /*0534*/ 	.word	0x000000ff
        /*0538*/ 	.word	0x00000240
        /*053c*/ 	.short	0x0100
        /*053e*/ 	.byte	0x08
	.zero		1


	//   ....[72]....
        /*0540*/ 	.word	0x000006e0
        /*0544*/ 	.word	0x000000ff
        /*0548*/ 	.word	0x00000120
        /*054c*/ 	.short	0x0100
        /*054e*/ 	.byte	0x08
	.zero		1


	//   ....[73]....
        /*0550*/ 	.word	0x000006f0
        /*0554*/ 	.word	0x000000ff
        /*0558*/ 	.word	0x00000248
        /*055c*/ 	.short	0x0100
        /*055e*/ 	.byte	0x08
	.zero		1


	//   ....[74]....
        /*0560*/ 	.word	0x00000a10
        /*0564*/ 	.word	0x000000ff
        /*0568*/ 	.word	0x00000280
        /*056c*/ 	.short	0x0100
        /*056e*/ 	.byte	0x08
	.zero		1


	//   ....[75]....
        /*0570*/ 	.word	0x00000a80
        /*0574*/ 	.word	0x000000ff
        /*0578*/ 	.word	0x00000288
        /*057c*/ 	.short	0x0100
        /*057e*/ 	.byte	0x08
	.zero		1


	//   ....[76]....
        /*0580*/ 	.word	0x00000aa0
        /*0584*/ 	.word	0x000000ff
        /*0588*/ 	.word	0x00000260
        /*058c*/ 	.short	0x0100
        /*058e*/ 	.byte	0x09
	.zero		1


	//   ....[77]....
        /*0590*/ 	.word	0x00000ab0
        /*0594*/ 	.word	0x000000ff
        /*0598*/ 	.word	0x00000268
        /*059c*/ 	.short	0x0100
        /*059e*/ 	.byte	0x09
	.zero		1


	//   ....[78]....
        /*05a0*/ 	.word	0x00000ac0
        /*05a4*/ 	.word	0x000000ff
        /*05a8*/ 	.word	0x00000270
        /*05ac*/ 	.short	0x0100
        /*05ae*/ 	.byte	0x09
	.zero		1


	//   ....[79]....
        /*05b0*/ 	.word	0x00000ad0
        /*05b4*/ 	.word	0x000000ff
        /*05b8*/ 	.word	0x00000278
        /*05bc*/ 	.short	0x0100
        /*05be*/ 	.byte	0x09
	.zero		1


	//   ....[80]....
        /*05c0*/ 	.word	0x00001a20
        /*05c4*/ 	.word	0x000000ff
        /*05c8*/ 	.word	0xfffffff8
        /*05cc*/ 	.short	0x010a
        /*05ce*/ 	.byte	0x2b
	.zero		1


	//   ....[81]....
        /*05d0*/ 	.word	0x00001be0
        /*05d4*/ 	.word	0x00000003
        /*05d8*/ 	.word	0x00000000
        /*05dc*/ 	.short	0x010a
        /*05de*/ 	.byte	0x3f
	.zero		1


	//   ....[82]....
        /*05e0*/ 	.word	0x00001c20
        /*05e4*/ 	.word	0x00000003
        /*05e8*/ 	.word	0x00000000
        /*05ec*/ 	.short	0x010a
        /*05ee*/ 	.byte	0x3f
	.zero		1


	//   ....[83]....
        /*05f0*/ 	.word	0x00001e20
        /*05f4*/ 	.word	0x000000ff
        /*05f8*/ 	.word	0x00000000
        /*05fc*/ 	.short	0x010a
        /*05fe*/ 	.byte	0x04
	.zero		1


	//   ....[84]....
        /*0600*/ 	.word	0x00001e60
        /*0604*/ 	.word	0x000000ff
        /*0608*/ 	.word	0x00000000
        /*060c*/ 	.short	0x010a
        /*060e*/ 	.byte	0x04
	.zero		1


	//   ....[85]....
        /*0610*/ 	.word	0x00001fc0
        /*0614*/ 	.word	0x000000ff
        /*0618*/ 	.word	0x00000000
        /*061c*/ 	.short	0x0101
        /*061e*/ 	.byte	0x04
	.zero		1


	//   ....[86]....
        /*0620*/ 	.word	0x000020c0
        /*0624*/ 	.word	0x00000003
        /*0628*/ 	.word	0x00000000
        /*062c*/ 	.short	0x0101
        /*062e*/ 	.byte	0x30
	.zero		1


	//   ....[87]....
        /*0630*/ 	.word	0x000021b0
        /*0634*/ 	.word	0x000000ff
        /*0638*/ 	.word	0x00000000
        /*063c*/ 	.short	0x0101
        /*063e*/ 	.byte	0x04
	.zero		1


	//   ....[88]....
        /*0640*/ 	.word	0x00002220
        /*0644*/ 	.word	0x000000ff
        /*0648*/ 	.word	0x00000008
        /*064c*/ 	.short	0x010a
        /*064e*/ 	.byte	0x2b
	.zero		1


	//   ....[89]....
        /*0650*/ 	.word	0x00003290
        /*0654*/ 	.word	0x00000000
        /*0658*/ 	.word	0x00000000
        /*065c*/ 	.short	0x0101
        /*065e*/ 	.byte	0x30
	.zero		1


	//   ....[90]....
        /*0660*/ 	.word	0x00003bb0
        /*0664*/ 	.word	0x0000000b
        /*0668*/ 	.word	0x00000128
        /*066c*/ 	.short	0x010a
        /*066e*/ 	.byte	0x3f
	.zero		1


	//   ....[91]....
        /*0670*/ 	.word	0x00003fc0
        /*0674*/ 	.word	0x00000006
        /*0678*/ 	.word	0x00000288
        /*067c*/ 	.short	0x0101
        /*067e*/ 	.byte	0x3f
	.zero		1


	//   ....[92]....
        /*0680*/ 	.word	0x000046d0
        /*0684*/ 	.word	0x00000007
        /*0688*/ 	.word	0x00000000
        /*068c*/ 	.short	0x010a
        /*068e*/ 	.byte	0x3f
	.zero		1


	//   ....[93]....
        /*0690*/ 	.word	0x00004750
        /*0694*/ 	.word	0x00000009
        /*0698*/ 	.word	0x00000000
        /*069c*/ 	.short	0x010a
        /*069e*/ 	.byte	0x3f
	.zero		1


	//   ....[94]....
        /*06a0*/ 	.word	0x000047e0
        /*06a4*/ 	.word	0x00000006
        /*06a8*/ 	.word	0x00000000
        /*06ac*/ 	.short	0x010a
        /*06ae*/ 	.byte	0x3f
	.zero		1


	//   ....[95]....
        /*06b0*/ 	.word	0x00004870
        /*06b4*/ 	.word	0x00000009
        /*06b8*/ 	.word	0x00000000
        /*06bc*/ 	.short	0x010a
        /*06be*/ 	.byte	0x3f
	.zero		1


	//   ....[96]....
        /*06c0*/ 	.word	0x00004900
        /*06c4*/ 	.word	0x00000006
        /*06c8*/ 	.word	0x00000000
        /*06cc*/ 	.short	0x010a
        /*06ce*/ 	.byte	0x3f
	.zero		1


	//   ....[97]....
        /*06d0*/ 	.word	0x00004990
        /*06d4*/ 	.word	0x00000009
        /*06d8*/ 	.word	0x00000000
        /*06dc*/ 	.short	0x010a
        /*06de*/ 	.byte	0x3f
	.zero		1


	//   ....[98]....
        /*06e0*/ 	.word	0x00004a20
        /*06e4*/ 	.word	0x00000006
        /*06e8*/ 	.word	0x00000000
        /*06ec*/ 	.short	0x010a
        /*06ee*/ 	.byte	0x3f
	.zero		1


	//   ....[99]....
        /*06f0*/ 	.word	0x00004ab0
        /*06f4*/ 	.word	0x00000009
        /*06f8*/ 	.word	0x00000000
        /*06fc*/ 	.short	0x010a
        /*06fe*/ 	.byte	0x3f
	.zero		1


	//   ....[100]....
        /*0700*/ 	.word	0x00004b40
        /*0704*/ 	.word	0x00000006
        /*0708*/ 	.word	0x00000000
        /*070c*/ 	.short	0x010a
        /*070e*/ 	.byte	0x3f
	.zero		1


	//   ....[101]....
        /*0710*/ 	.word	0x00004bd0
        /*0714*/ 	.word	0x00000009
        /*0718*/ 	.word	0x00000000
        /*071c*/ 	.short	0x010a
        /*071e*/ 	.byte	0x3f
	.zero		1


	//   ....[102]....
        /*0720*/ 	.word	0x00004c60
        /*0724*/ 	.word	0x00000006
        /*0728*/ 	.word	0x00000000
        /*072c*/ 	.short	0x010a
        /*072e*/ 	.byte	0x3f
	.zero		1


	//   ....[103]....
        /*0730*/ 	.word	0x00004cf0
        /*0734*/ 	.word	0x00000009
        /*0738*/ 	.word	0x00000000
        /*073c*/ 	.short	0x010a
        /*073e*/ 	.byte	0x3f
	.zero		1


	//   ....[104]....
        /*0740*/ 	.word	0x00004d80
        /*0744*/ 	.word	0x00000006
        /*0748*/ 	.word	0x00000000
        /*074c*/ 	.short	0x010a
        /*074e*/ 	.byte	0x3f
	.zero		1


	//   ....[105]....
        /*0750*/ 	.word	0x00004e10
        /*0754*/ 	.word	0x00000009
        /*0758*/ 	.word	0x00000000
        /*075c*/ 	.short	0x010a
        /*075e*/ 	.byte	0x3f
	.zero		1


	//   ....[106]....
        /*0760*/ 	.word	0x00004ea0
        /*0764*/ 	.word	0x00000006
        /*0768*/ 	.word	0x00000000
        /*076c*/ 	.short	0x010a
        /*076e*/ 	.byte	0x3f
	.zero		1


	//   ....[107]....
        /*0770*/ 	.word	0x00004f30
        /*0774*/ 	.word	0x00000009
        /*0778*/ 	.word	0x00000000
        /*077c*/ 	.short	0x010a
        /*077e*/ 	.byte	0x3f
	.zero		1


	//   ....[108]....
        /*0780*/ 	.word	0x00004fc0
        /*0784*/ 	.word	0x00000006
        /*0788*/ 	.word	0x00000000
        /*078c*/ 	.short	0x010a
        /*078e*/ 	.byte	0x3f
	.zero		1


	//   ....[109]....
        /*0790*/ 	.word	0x00005050
        /*0794*/ 	.word	0x00000009
        /*0798*/ 	.word	0x00000000
        /*079c*/ 	.short	0x010a
        /*079e*/ 	.byte	0x3f
	.zero		1


	//   ....[110]....
        /*07a0*/ 	.word	0x000050e0
        /*07a4*/ 	.word	0x00000006
        /*07a8*/ 	.word	0x00000000
        /*07ac*/ 	.short	0x010a
        /*07ae*/ 	.byte	0x3f
	.zero		1


	//   ....[111]....
        /*07b0*/ 	.word	0x00005170
        /*07b4*/ 	.word	0x00000009
        /*07b8*/ 	.word	0x00000000
        /*07bc*/ 	.short	0x010a
        /*07be*/ 	.byte	0x3f
	.zero		1


	//   ....[112]....
        /*07c0*/ 	.word	0x00005200
        /*07c4*/ 	.word	0x00000006
        /*07c8*/ 	.word	0x00000000
        /*07cc*/ 	.short	0x010a
        /*07ce*/ 	.byte	0x3f
	.zero		1


	//   ....[113]....
        /*07d0*/ 	.word	0x00005290
        /*07d4*/ 	.word	0x00000009
        /*07d8*/ 	.word	0x00000000
        /*07dc*/ 	.short	0x010a
        /*07de*/ 	.byte	0x3f
	.zero		1


	//   ....[114]....
        /*07e0*/ 	.word	0x00005320
        /*07e4*/ 	.word	0x00000006
        /*07e8*/ 	.word	0x00000000
        /*07ec*/ 	.short	0x010a
        /*07ee*/ 	.byte	0x3f
	.zero		1


	//   ....[115]....
        /*07f0*/ 	.word	0x000053b0
        /*07f4*/ 	.word	0x00000009
        /*07f8*/ 	.word	0x00000000
        /*07fc*/ 	.short	0x010a
        /*07fe*/ 	.byte	0x3f
	.zero		1


	//   ....[116]....
        /*0800*/ 	.word	0x00005440
        /*0804*/ 	.word	0x00000006
        /*0808*/ 	.word	0x00000000
        /*080c*/ 	.short	0x010a
        /*080e*/ 	.byte	0x3f
	.zero		1


	//   ....[117]....
        /*0810*/ 	.word	0x000054d0
        /*0814*/ 	.word	0x00000009
        /*0818*/ 	.word	0x00000000
        /*081c*/ 	.short	0x010a
        /*081e*/ 	.byte	0x3f
	.zero		1


	//   ....[118]....
        /*0820*/ 	.word	0x00005560
        /*0824*/ 	.word	0x00000006
        /*0828*/ 	.word	0x00000000
        /*082c*/ 	.short	0x010a
        /*082e*/ 	.byte	0x3f
	.zero		1


	//   ....[119]....
        /*0830*/ 	.word	0x000055f0
        /*0834*/ 	.word	0x00000009
        /*0838*/ 	.word	0x00000000
        /*083c*/ 	.short	0x010a
        /*083e*/ 	.byte	0x3f
	.zero		1


	//   ....[120]....
        /*0840*/ 	.word	0x00005680
        /*0844*/ 	.word	0x00000006
        /*0848*/ 	.word	0x00000000
        /*084c*/ 	.short	0x010a
        /*084e*/ 	.byte	0x3f
	.zero		1


	//   ....[121]....
        /*0850*/ 	.word	0x00005710
        /*0854*/ 	.word	0x00000009
        /*0858*/ 	.word	0x00000000
        /*085c*/ 	.short	0x010a
        /*085e*/ 	.byte	0x3f
	.zero		1


	//   ....[122]....
        /*0860*/ 	.word	0x000057a0
        /*0864*/ 	.word	0x00000006
        /*0868*/ 	.word	0x00000000
        /*086c*/ 	.short	0x010a
        /*086e*/ 	.byte	0x3f
	.zero		1


	//   ....[123]....
        /*0870*/ 	.word	0x00005830
        /*0874*/ 	.word	0x00000009
        /*0878*/ 	.word	0x00000000
        /*087c*/ 	.short	0x010a
        /*087e*/ 	.byte	0x3f
	.zero		1


	//   ....[124]....
        /*0880*/ 	.word	0x000058c0
        /*0884*/ 	.word	0x00000006
        /*0888*/ 	.word	0x00000000
        /*088c*/ 	.short	0x010a
        /*088e*/ 	.byte	0x3f
	.zero		1


	//   ....[125]....
        /*0890*/ 	.word	0x00005950
        /*0894*/ 	.word	0x00000009
        /*0898*/ 	.word	0x00000000
        /*089c*/ 	.short	0x010a
        /*089e*/ 	.byte	0x3f
	.zero		1


	//   ....[126]....
        /*08a0*/ 	.word	0x000059e0
        /*08a4*/ 	.word	0x00000006
        /*08a8*/ 	.word	0x00000000
        /*08ac*/ 	.short	0x010a
        /*08ae*/ 	.byte	0x3f
	.zero		1


	//   ....[127]....
        /*08b0*/ 	.word	0x00005a70
        /*08b4*/ 	.word	0x00000009
        /*08b8*/ 	.word	0x00000000
        /*08bc*/ 	.short	0x010a
        /*08be*/ 	.byte	0x3f
	.zero		1


	//   ....[128]....
        /*08c0*/ 	.word	0x00005b00
        /*08c4*/ 	.word	0x00000003
        /*08c8*/ 	.word	0x00000000
        /*08cc*/ 	.short	0x010a
        /*08ce*/ 	.byte	0x3f
	.zero		1


	//   ....[129]....
        /*08d0*/ 	.word	0x00005b70
        /*08d4*/ 	.word	0x00000003
        /*08d8*/ 	.word	0xfffffff8
        /*08dc*/ 	.short	0x010a
        /*08de*/ 	.byte	0x3f
	.zero		1


	//   ....[130]....
        /*08e0*/ 	.word	0x00005bc0
        /*08e4*/ 	.word	0x00000003
        /*08e8*/ 	.word	0x00000000
        /*08ec*/ 	.short	0x010a
        /*08ee*/ 	.byte	0x3f
	.zero		1


	//   ....[131]....
        /*08f0*/ 	.word	0x00005c20
        /*08f4*/ 	.word	0x00000004
        /*08f8*/ 	.word	0x00000000
        /*08fc*/ 	.short	0x010a
        /*08fe*/ 	.byte	0x3f
	.zero		1


	//   ....[132]....
        /*0900*/ 	.word	0x00005c80
        /*0904*/ 	.word	0x00000004
        /*0908*/ 	.word	0x00000008
        /*090c*/ 	.short	0x010a
        /*090e*/ 	.byte	0x3f
	.zero		1


	//   ....[133]....
        /*0910*/ 	.word	0x00005d50
        /*0914*/ 	.word	0x0000000b
        /*0918*/ 	.word	0x00000128
        /*091c*/ 	.short	0x010a
        /*091e*/ 	.byte	0x3f
	.zero		1


	//   ....[134]....
        /*0920*/ 	.word	0x00005e20
        /*0924*/ 	.word	0x00000007
        /*0928*/ 	.word	0x00000000
        /*092c*/ 	.short	0x010a
        /*092e*/ 	.byte	0x3f
	.zero		1


	//   ....[135]....
        /*0930*/ 	.word	0x00005e70
        /*0934*/ 	.word	0x00000009
        /*0938*/ 	.word	0x00000000
        /*093c*/ 	.short	0x010a
        /*093e*/ 	.byte	0x3f
	.zero		1


	//   ....[136]....
        /*0940*/ 	.word	0x00005ec0
        /*0944*/ 	.word	0x00000006
        /*0948*/ 	.word	0x00000000
        /*094c*/ 	.short	0x010a
        /*094e*/ 	.byte	0x3f
	.zero		1


	//   ....[137]....
        /*0950*/ 	.word	0x00005f10
        /*0954*/ 	.word	0x00000009
        /*0958*/ 	.word	0x00000000
        /*095c*/ 	.short	0x010a
        /*095e*/ 	.byte	0x3f
	.zero		1


	//   ....[138]....
        /*0960*/ 	.word	0x00005f60
        /*0964*/ 	.word	0x00000006
        /*0968*/ 	.word	0x00000000
        /*096c*/ 	.short	0x010a
        /*096e*/ 	.byte	0x3f
	.zero		1


	//   ....[139]....
        /*0970*/ 	.word	0x00005fb0
        /*0974*/ 	.word	0x00000009
        /*0978*/ 	.word	0x00000000
        /*097c*/ 	.short	0x010a
        /*097e*/ 	.byte	0x3f
	.zero		1


	//   ....[140]....
        /*0980*/ 	.word	0x00006000
        /*0984*/ 	.word	0x00000006
        /*0988*/ 	.word	0x00000000
        /*098c*/ 	.short	0x010a
        /*098e*/ 	.byte	0x3f
	.zero		1


	//   ....[141]....
        /*0990*/ 	.word	0x00006050
        /*0994*/ 	.word	0x00000009
        /*0998*/ 	.word	0x00000000
        /*099c*/ 	.short	0x010a
        /*099e*/ 	.byte	0x3f
	.zero		1


	//   ....[142]....
        /*09a0*/ 	.word	0x000060a0
        /*09a4*/ 	.word	0x00000006
        /*09a8*/ 	.word	0x00000000
        /*09ac*/ 	.short	0x010a
        /*09ae*/ 	.byte	0x3f
	.zero		1


	//   ....[143]....
        /*09b0*/ 	.word	0x000060f0
        /*09b4*/ 	.word	0x00000009
        /*09b8*/ 	.word	0x00000000
        /*09bc*/ 	.short	0x010a
        /*09be*/ 	.byte	0x3f
	.zero		1


	//   ....[144]....
        /*09c0*/ 	.word	0x00006140
        /*09c4*/ 	.word	0x00000006
        /*09c8*/ 	.word	0x00000000
        /*09cc*/ 	.short	0x010a
        /*09ce*/ 	.byte	0x3f
	.zero		1


	//   ....[145]....
        /*09d0*/ 	.word	0x00006190
        /*09d4*/ 	.word	0x00000009
        /*09d8*/ 	.word	0x00000000
        /*09dc*/ 	.short	0x010a
        /*09de*/ 	.byte	0x3f
	.zero		1


	//   ....[146]....
        /*09e0*/ 	.word	0x000061e0
        /*09e4*/ 	.word	0x00000006
        /*09e8*/ 	.word	0x00000000
        /*09ec*/ 	.short	0x010a
        /*09ee*/ 	.byte	0x3f
	.zero		1


	//   ....[147]....
        /*09f0*/ 	.word	0x00006230
        /*09f4*/ 	.word	0x00000009
        /*09f8*/ 	.word	0x00000000
        /*09fc*/ 	.short	0x010a
        /*09fe*/ 	.byte	0x3f
	.zero		1


	//   ....[148]....
        /*0a00*/ 	.word	0x00006280
        /*0a04*/ 	.word	0x00000006
        /*0a08*/ 	.word	0x00000000
        /*0a0c*/ 	.short	0x010a
        /*0a0e*/ 	.byte	0x3f
	.zero		1


	//   ....[149]....
        /*0a10*/ 	.word	0x000062d0
        /*0a14*/ 	.word	0x00000009
        /*0a18*/ 	.word	0x00000000
        /*0a1c*/ 	.short	0x010a
        /*0a1e*/ 	.byte	0x3f
	.zero		1


	//   ....[150]....
        /*0a20*/ 	.word	0x00006320
        /*0a24*/ 	.word	0x00000006
        /*0a28*/ 	.word	0x00000000
        /*0a2c*/ 	.short	0x010a
        /*0a2e*/ 	.byte	0x3f
	.zero		1


	//   ....[151]....
        /*0a30*/ 	.word	0x00006370
        /*0a34*/ 	.word	0x00000009
        /*0a38*/ 	.word	0x00000000
        /*0a3c*/ 	.short	0x010a
        /*0a3e*/ 	.byte	0x3f
	.zero		1


	//   ....[152]....
        /*0a40*/ 	.word	0x000063c0
        /*0a44*/ 	.word	0x00000006
        /*0a48*/ 	.word	0x00000000
        /*0a4c*/ 	.short	0x010a
        /*0a4e*/ 	.byte	0x3f
	.zero		1


	//   ....[153]....
        /*0a50*/ 	.word	0x00006410
        /*0a54*/ 	.word	0x00000009
        /*0a58*/ 	.word	0x00000000
        /*0a5c*/ 	.short	0x010a
        /*0a5e*/ 	.byte	0x3f
	.zero		1


	//   ....[154]....
        /*0a60*/ 	.word	0x00006460
        /*0a64*/ 	.word	0x00000006
        /*0a68*/ 	.word	0x00000000
        /*0a6c*/ 	.short	0x010a
        /*0a6e*/ 	.byte	0x3f
	.zero		1


	//   ....[155]....
        /*0a70*/ 	.word	0x000064b0
        /*0a74*/ 	.word	0x00000009
        /*0a78*/ 	.word	0x00000000
        /*0a7c*/ 	.short	0x010a
        /*0a7e*/ 	.byte	0x3f
	.zero		1


	//   ....[156]....
        /*0a80*/ 	.word	0x00006500
        /*0a84*/ 	.word	0x00000006
        /*0a88*/ 	.word	0x00000000
        /*0a8c*/ 	.short	0x010a
        /*0a8e*/ 	.byte	0x3f
	.zero		1


	//   ....[157]....
        /*0a90*/ 	.word	0x00006550
        /*0a94*/ 	.word	0x00000009
        /*0a98*/ 	.word	0x00000000
        /*0a9c*/ 	.short	0x010a
        /*0a9e*/ 	.byte	0x3f
	.zero		1


	//   ....[158]....
        /*0aa0*/ 	.word	0x000065a0
        /*0aa4*/ 	.word	0x00000006
        /*0aa8*/ 	.word	0x00000000
        /*0aac*/ 	.short	0x010a
        /*0aae*/ 	.byte	0x3f
	.zero		1


	//   ....[159]....
        /*0ab0*/ 	.word	0x000065f0
        /*0ab4*/ 	.word	0x00000009
        /*0ab8*/ 	.word	0x00000000
        /*0abc*/ 	.short	0x010a
        /*0abe*/ 	.byte	0x3f
	.zero		1


	//   ....[160]....
        /*0ac0*/ 	.word	0x00006640
        /*0ac4*/ 	.word	0x00000006
        /*0ac8*/ 	.word	0x00000000
        /*0acc*/ 	.short	0x010a
        /*0ace*/ 	.byte	0x3f
	.zero		1


	//   ....[161]....
        /*0ad0*/ 	.word	0x00006690
        /*0ad4*/ 	.word	0x00000009
        /*0ad8*/ 	.word	0x00000000
        /*0adc*/ 	.short	0x010a
        /*0ade*/ 	.byte	0x3f
	.zero		1


	//   ....[162]....
        /*0ae0*/ 	.word	0x000066e0
        /*0ae4*/ 	.word	0x00000006
        /*0ae8*/ 	.word	0x00000000
        /*0aec*/ 	.short	0x010a
        /*0aee*/ 	.byte	0x3f
	.zero		1


	//   ....[163]....
        /*0af0*/ 	.word	0x00006730
        /*0af4*/ 	.word	0x00000009
        /*0af8*/ 	.word	0x00000000
        /*0afc*/ 	.short	0x010a
        /*0afe*/ 	.byte	0x3f
	.zero		1


	//   ....[164]....
        /*0b00*/ 	.word	0x00006780
        /*0b04*/ 	.word	0x00000006
        /*0b08*/ 	.word	0x00000000
        /*0b0c*/ 	.short	0x010a
        /*0b0e*/ 	.byte	0x3f
	.zero		1


	//   ....[165]....
        /*0b10*/ 	.word	0x000067d0
        /*0b14*/ 	.word	0x00000009
        /*0b18*/ 	.word	0x00000000
        /*0b1c*/ 	.short	0x010a
        /*0b1e*/ 	.byte	0x3f
	.zero		1


	//   ....[166]....
        /*0b20*/ 	.word	0x00006820
        /*0b24*/ 	.word	0x00000006
        /*0b28*/ 	.word	0x00000000
        /*0b2c*/ 	.short	0x010a
        /*0b2e*/ 	.byte	0x3f
	.zero		1


	//   ....[167]....
        /*0b30*/ 	.word	0x00006870
        /*0b34*/ 	.word	0x00000009
        /*0b38*/ 	.word	0x00000000
        /*0b3c*/ 	.short	0x010a
        /*0b3e*/ 	.byte	0x3f
	.zero		1


	//   ....[168]....
        /*0b40*/ 	.word	0x000068c0
        /*0b44*/ 	.word	0x00000006
        /*0b48*/ 	.word	0x00000000
        /*0b4c*/ 	.short	0x010a
        /*0b4e*/ 	.byte	0x3f
	.zero		1


	//   ....[169]....
        /*0b50*/ 	.word	0x00006910
        /*0b54*/ 	.word	0x00000009
        /*0b58*/ 	.word	0x00000000
        /*0b5c*/ 	.short	0x010a
        /*0b5e*/ 	.byte	0x3f
	.zero		1


	//----- nvinfo : EIATTR_NUM_MBARRIERS
	.align		4
.L_37:
        /*0b60*/ 	.byte	0x03, 0x38
        /*0b62*/ 	.short	0x0050


	//----- nvinfo : EIATTR_EXIT_INSTR_OFFSETS
	.align		4
        /*0b64*/ 	.byte	0x04, 0x1c
        /*0b66*/ 	.short	(.L_39 - .L_38)


	//   ....[0]....
.L_38:
        /*0b68*/ 	.word	0x00001600


	//   ....[1]....
        /*0b6c*/ 	.word	0x00001660


	//   ....[2]....
        /*0b70*/ 	.word	0x000038e0


	//   ....[3]....
        /*0b74*/ 	.word	0x00003910


	//   ....[4]....
        /*0b78*/ 	.word	0x00005b50


	//----- nvinfo : EIATTR_MAX_THREADS
	.align		4
.L_39:
        /*0b7c*/ 	.byte	0x04, 0x05
        /*0b7e*/ 	.short	(.L_41 - .L_40)
.L_40:
        /*0b80*/ 	.word	0x00000180
        /*0b84*/ 	.word	0x00000001
        /*0b88*/ 	.word	0x00000001


	//----- nvinfo : EIATTR_CRS_STACK_SIZE
	.align		4
.L_41:
        /*0b8c*/ 	.byte	0x04, 0x1e
        /*0b8e*/ 	.short	(.L_43 - .L_42)
.L_42:
        /*0b90*/ 	.word	0x00000000


	//----- nvinfo : EIATTR_CBANK_PARAM_SIZE
	.align		4
.L_43:
        /*0b94*/ 	.byte	0x03, 0x19
        /*0b96*/ 	.short	0x0470


	//----- nvinfo : EIATTR_PARAM_CBANK
	.align		4
        /*0b98*/ 	.byte	0x04, 0x0a
        /*0b9a*/ 	.short	(.L_45 - .L_44)
	.align		4
.L_44:
        /*0b9c*/ 	.word	index@(.nv.constant0._ZN7cutlass13device_kernelINS_4gemm6kernel13GemmUniversalIN4cute5tupleIJiiiiEEENS1_10collective13CollectiveMmaINS1_34MainloopSm90TmaGmmaWarpSpecializedILi37ENS5_IJNS4_1CILi1EEESB_SB_EEENS1_32KernelTmaWarpSpecializedPingpongEEENS5_IJNSA_ILi64EEENSA_ILi32EEESF_EEEaNS5_IJlSB_lEEEaSI_NS4_8TiledMMAINS4_8MMA_AtomIJNS4_4SM904GMMA26MMA_64x32x32_S32S8S8_SS_TNEEEENS4_6LayoutISC_NS5_IJNSA_ILi0EEESQ_SQ_EEEEENS5_IJNS4_10UnderscoreEST_ST_EEEEENS4_13SM90_TMA_LOADENS4_14ComposedLayoutINS4_7SwizzleILi2ELi4ELi3EEENS4_18smem_ptr_flag_bitsILi8EEENSP_INS5_IJNSA_ILi8EEESF_EEENS5_IJSF_SB_EEEEEEEvNS4_8identityESW_S16_vS17_EENS_8epilogue10collective6detail29Sm90TmaWarpSpecializedAdapterINS1A_15DefaultEpilogueIaSI_SI_NS19_6thread17LinearCombinationIaLi1EiiLNS1E_9ScaleType4KindE0ELNS_15FloatRoundStyleE2EaEENS1_15EpilogueDefaultEEEEEvvEEEEvNT_6ParamsE)
        /*0ba0*/ 	.short	0x0210
        /*0ba2*/ 	.short	0x0470


	//----- nvinfo : EIATTR_SW_WAR
	.align		4
.L_45:
        /*0ba4*/ 	.byte	0x04, 0x36
        /*0ba6*/ 	.short	(.L_47 - .L_46)
.L_46:
        /*0ba8*/ 	.word	0x00000008
.L_47:


//--------------------- .nv.callgraph             --------------------------
	.section	.nv.callgraph,"",@"SHT_CUDA_CALLGRAPH"
	.align	4
	.sectionentsize	8
	.align		4
        /*0000*/ 	.word	0x00000000
	.align		4
        /*0004*/ 	.word	0xffffffff
	.align		4
        /*0008*/ 	.word	index@(_ZN7cutlass13device_kernelINS_4gemm6kernel13GemmUniversalIN4cute5tupleIJiiiiEEENS1_10collective13CollectiveMmaINS1_34MainloopSm90TmaGmmaWarpSpecializedILi37ENS5_IJNS4_1CILi1EEESB_SB_EEENS1_32KernelTmaWarpSpecializedPingpongEEENS5_IJNSA_ILi64EEENSA_ILi32EEESF_EEEaNS5_IJlSB_lEEEaSI_NS4_8TiledMMAINS4_8MMA_AtomIJNS4_4SM904GMMA26MMA_64x32x32_S32S8S8_SS_TNEEEENS4_6LayoutISC_NS5_IJNSA_ILi0EEESQ_SQ_EEEEENS5_IJNS4_10UnderscoreEST_ST_EEEEENS4_13SM90_TMA_LOADENS4_14ComposedLayoutINS4_7SwizzleILi2ELi4ELi3EEENS4_18smem_ptr_flag_bitsILi8EEENSP_INS5_IJNSA_ILi8EEESF_EEENS5_IJSF_SB_EEEEEEEvNS4_8identityESW_S16_vS17_EENS_8epilogue10collective6detail29Sm90TmaWarpSpecializedAdapterINS1A_15DefaultEpilogueIaSI_SI_NS19_6thread17LinearCombinationIaLi1EiiLNS1E_9ScaleType4KindE0ELNS_15FloatRoundStyleE2EaEENS1_15EpilogueDefaultEEEEEvvEEEEvNT_6ParamsE)
	.align		4
        /*000c*/ 	.word	index@(__assertfail)
	.align		4
        /*0010*/ 	.word	0x00000000
	.align		4
        /*0014*/ 	.word	0xfffffffe
	.align		4
        /*0018*/ 	.word	0x00000000
	.align		4
        /*001c*/ 	.word	0xfffffffd
	.align		4
        /*0020*/ 	.word	0x00000000
	.align		4
        /*0024*/ 	.word	0xfffffffc


//--------------------- .nv.constant4             --------------------------
	.section	.nv.constant4,"a",@progbits
	.align	8
	.align		8
.nv.constant4:
        /*0000*/ 	.dword	__assertfail
	.align		8
        /*0008*/ 	.dword	__unnamed_1
	.align		8
        /*0010*/ 	.dword	_ZN40_INTERNAL_5707767f_4_k_cu_aff02f36_123944cuda3std3__45__cpo5beginE
	.align		8
        /*0018*/ 	.dword	_ZN40_INTERNAL_5707767f_4_k_cu_aff02f36_123944cuda3std3__45__cpo3endE
	.align		8
        /*0020*/ 	.dword	_ZN40_INTERNAL_5707767f_4_k_cu_aff02f36_123944cuda3std3__45__cpo6cbeginE
	.align		8
        /*0028*/ 	.dword	_ZN40_INTERNAL_5707767f_4_k_cu_aff02f36_123944cuda3std3__45__cpo4cendE
	.align		8
        /*0030*/ 	.dword	_ZN40_INTERNAL_5707767f_4_k_cu_aff02f36_123944cuda3std3__442_GLOBAL__N__5707767f_4_k_cu_aff02f36_123946ignoreE
	.align		8
        /*0038*/ 	.dword	_ZN40_INTERNAL_5707767f_4_k_cu_aff02f36_123944cuda3std3__419piecewise_constructE
	.align		8
        /*0040*/ 	.dword	_ZN40_INTERNAL_5707767f_4_k_cu_aff02f36_123944cuda3std3__48in_placeE
	.align		8
        /*0048*/ 	.dword	_ZN40_INTERNAL_5707767f_4_k_cu_aff02f36_123944cuda3std6ranges3__45__cpo4swapE
	.align		8
        /*0050*/ 	.dword	_ZN40_INTERNAL_5707767f_4_k_cu_aff02f36_123944cuda3std6ranges3__45__cpo9iter_moveE
	.align		8
        /*0058*/ 	.dword	_ZN40_INTERNAL_5707767f_4_k_cu_aff02f36_123944cute7productE
	.align		8
        /*0060*/ 	.dword	_ZN40_INTERNAL_5707767f_4_k_cu_aff02f36_123944cute1_E
	.align		8
        /*0068*/ 	.dword	$str$22
	.align		8
        /*0070*/ 	.dword	$str$23


//--------------------- .text._ZN7cutlass13device_kernelINS_4gemm6kernel13GemmUniversalIN4cute5tupleIJiiiiEEENS1_10collective13CollectiveMmaINS1_34MainloopSm90TmaGmmaWarpSpecializedILi37ENS5_IJNS4_1CILi1EEESB_SB_EEENS1_32KernelTmaWarpSpecializedPingpongEEENS5_IJNSA_ILi64EEENSA_ILi32EEESF_EEEaNS5_IJlSB_lEEEaSI_NS4_8TiledMMAINS4_8MMA_AtomIJNS4_4SM904GMMA26MMA_64x32x32_S32S8S8_SS_TNEEEENS4_6LayoutISC_NS5_IJNSA_ILi0EEESQ_SQ_EEEEENS5_IJNS4_10UnderscoreEST_ST_EEEEENS4_13SM90_TMA_LOADENS4_14ComposedLayoutINS4_7SwizzleILi2ELi4ELi3EEENS4_18smem_ptr_flag_bitsILi8EEENSP_INS5_IJNSA_ILi8EEESF_EEENS5_IJSF_SB_EEEEEEEvNS4_8identityESW_S16_vS17_EENS_8epilogue10collective6detail29Sm90TmaWarpSpecializedAdapterINS1A_15DefaultEpilogueIaSI_SI_NS19_6thread17LinearCombinationIaLi1EiiLNS1E_9ScaleType4KindE0ELNS_15FloatRoundStyleE2EaEENS1_15EpilogueDefaultEEEEEvvEEEEvNT_6ParamsE --------------------------
	.section	.text._ZN7cutlass13device_kernelINS_4gemm6kernel13GemmUniversalIN4cute5tupleIJiiiiEEENS1_10collective13CollectiveMmaINS1_34MainloopSm90TmaGmmaWarpSpecializedILi37ENS5_IJNS4_1CILi1EEESB_SB_EEENS1_32KernelTmaWarpSpecializedPingpongEEENS5_IJNSA_ILi64EEENSA_ILi32EEESF_EEEaNS5_IJlSB_lEEEaSI_NS4_8TiledMMAINS4_8MMA_AtomIJNS4_4SM904GMMA26MMA_64x32x32_S32S8S8_SS_TNEEEENS4_6LayoutISC_NS5_IJNSA_ILi0EEESQ_SQ_EEEEENS5_IJNS4_10UnderscoreEST_ST_EEEEENS4_13SM90_TMA_LOADENS4_14ComposedLayoutINS4_7SwizzleILi2ELi4ELi3EEENS4_18smem_ptr_flag_bitsILi8EEENSP_INS5_IJNSA_ILi8EEESF_EEENS5_IJSF_SB_EEEEEEEvNS4_8identityESW_S16_vS17_EENS_8epilogue10collective6detail29Sm90TmaWarpSpecializedAdapterINS1A_15DefaultEpilogueIaSI_SI_NS19_6thread17LinearCombinationIaLi1EiiLNS1E_9ScaleType4KindE0ELNS_15FloatRoundStyleE2EaEENS1_15EpilogueDefaultEEEEEvvEEEEvNT_6ParamsE,"ax",@progbits
	.align	128
.text._ZN7cutlass13device_kernelINS_4gemm6kernel13GemmUniversalIN4cute5tupleIJiiiiEEENS1_10collective13CollectiveMmaINS1_34MainloopSm90TmaGmmaWarpSpecializedILi37ENS5_IJNS4_1CILi1EEESB_SB_EEENS1_32KernelTmaWarpSpecializedPingpongEEENS5_IJNSA_ILi64EEENSA_ILi32EEESF_EEEaNS5_IJlSB_lEEEaSI_NS4_8TiledMMAINS4_8MMA_AtomIJNS4_4SM904GMMA26MMA_64x32x32_S32S8S8_SS_TNEEEENS4_6LayoutISC_NS5_IJNSA_ILi0EEESQ_SQ_EEEEENS5_IJNS4_10UnderscoreEST_ST_EEEEENS4_13SM90_TMA_LOADENS4_14ComposedLayoutINS4_7SwizzleILi2ELi4ELi3EEENS4_18smem_ptr_flag_bitsILi8EEENSP_INS5_IJNSA_ILi8EEESF_EEENS5_IJSF_SB_EEEEEEEvNS4_8identityESW_S16_vS17_EENS_8epilogue10collective6detail29Sm90TmaWarpSpecializedAdapterINS1A_15DefaultEpilogueIaSI_SI_NS19_6thread17LinearCombinationIaLi1EiiLNS1E_9ScaleType4KindE0ELNS_15FloatRoundStyleE2EaEENS1_15EpilogueDefaultEEEEEvvEEEEvNT_6ParamsE:
        .type           _ZN7cutlass13device_kernelINS_4gemm6kernel13GemmUniversalIN4cute5tupleIJiiiiEEENS1_10collective13CollectiveMmaINS1_34MainloopSm90TmaGmmaWarpSpecializedILi37ENS5_IJNS4_1CILi1EEESB_SB_EEENS1_32KernelTmaWarpSpecializedPingpongEEENS5_IJNSA_ILi64EEENSA_ILi32EEESF_EEEaNS5_IJlSB_lEEEaSI_NS4_8TiledMMAINS4_8MMA_AtomIJNS4_4SM904GMMA26MMA_64x32x32_S32S8S8_SS_TNEEEENS4_6LayoutISC_NS5_IJNSA_ILi0EEESQ_SQ_EEEEENS5_IJNS4_10UnderscoreEST_ST_EEEEENS4_13SM90_TMA_LOADENS4_14ComposedLayoutINS4_7SwizzleILi2ELi4ELi3EEENS4_18smem_ptr_flag_bitsILi8EEENSP_INS5_IJNSA_ILi8EEESF_EEENS5_IJSF_SB_EEEEEEEvNS4_8identityESW_S16_vS17_EENS_8epilogue10collective6detail29Sm90TmaWarpSpecializedAdapterINS1A_15DefaultEpilogueIaSI_SI_NS19_6thread17LinearCombinationIaLi1EiiLNS1E_9ScaleType4KindE0ELNS_15FloatRoundStyleE2EaEENS1_15EpilogueDefaultEEEEEvvEEEEvNT_6ParamsE,@function
        .size           _ZN7cutlass13device_kernelINS_4gemm6kernel13GemmUniversalIN4cute5tupleIJiiiiEEENS1_10collective13CollectiveMmaINS1_34MainloopSm90TmaGmmaWarpSpecializedILi37ENS5_IJNS4_1CILi1EEESB_SB_EEENS1_32KernelTmaWarpSpecializedPingpongEEENS5_IJNSA_ILi64EEENSA_ILi32EEESF_EEEaNS5_IJlSB_lEEEaSI_NS4_8TiledMMAINS4_8MMA_AtomIJNS4_4SM904GMMA26MMA_64x32x32_S32S8S8_SS_TNEEEENS4_6LayoutISC_NS5_IJNSA_ILi0EEESQ_SQ_EEEEENS5_IJNS4_10UnderscoreEST_ST_EEEEENS4_13SM90_TMA_LOADENS4_14ComposedLayoutINS4_7SwizzleILi2ELi4ELi3EEENS4_18smem_ptr_flag_bitsILi8EEENSP_INS5_IJNSA_ILi8EEESF_EEENS5_IJSF_SB_EEEEEEEvNS4_8identityESW_S16_vS17_EENS_8epilogue10collective6detail29Sm90TmaWarpSpecializedAdapterINS1A_15DefaultEpilogueIaSI_SI_NS19_6thread17LinearCombinationIaLi1EiiLNS1E_9ScaleType4KindE0ELNS_15FloatRoundStyleE2EaEENS1_15EpilogueDefaultEEEEEvvEEEEvNT_6ParamsE,(.L_x_172 - _ZN7cutlass13device_kernelINS_4gemm6kernel13GemmUniversalIN4cute5tupleIJiiiiEEENS1_10collective13CollectiveMmaINS1_34MainloopSm90TmaGmmaWarpSpecializedILi37ENS5_IJNS4_1CILi1EEESB_SB_EEENS1_32KernelTmaWarpSpecializedPingpongEEENS5_IJNSA_ILi64EEENSA_ILi32EEESF_EEEaNS5_IJlSB_lEEEaSI_NS4_8TiledMMAINS4_8MMA_AtomIJNS4_4SM904GMMA26MMA_64x32x32_S32S8S8_SS_TNEEEENS4_6LayoutISC_NS5_IJNSA_ILi0EEESQ_SQ_EEEEENS5_IJNS4_10UnderscoreEST_ST_EEEEENS4_13SM90_TMA_LOADENS4_14ComposedLayoutINS4_7SwizzleILi2ELi4ELi3EEENS4_18smem_ptr_flag_bitsILi8EEENSP_INS5_IJNSA_ILi8EEESF_EEENS5_IJSF_SB_EEEEEEEvNS4_8identityESW_S16_vS17_EENS_8epilogue10collective6detail29Sm90TmaWarpSpecializedAdapterINS1A_15DefaultEpilogueIaSI_SI_NS19_6thread17LinearCombinationIaLi1EiiLNS1E_9ScaleType4KindE0ELNS_15FloatRoundStyleE2EaEENS1_15EpilogueDefaultEEEEEvvEEEEvNT_6ParamsE)
        .other          _ZN7cutlass13device_kernelINS_4gemm6kernel13GemmUniversalIN4cute5tupleIJiiiiEEENS1_10collective13CollectiveMmaINS1_34MainloopSm90TmaGmmaWarpSpecializedILi37ENS5_IJNS4_1CILi1EEESB_SB_EEENS1_32KernelTmaWarpSpecializedPingpongEEENS5_IJNSA_ILi64EEENSA_ILi32EEESF_EEEaNS5_IJlSB_lEEEaSI_NS4_8TiledMMAINS4_8MMA_AtomIJNS4_4SM904GMMA26MMA_64x32x32_S32S8S8_SS_TNEEEENS4_6LayoutISC_NS5_IJNSA_ILi0EEESQ_SQ_EEEEENS5_IJNS4_10UnderscoreEST_ST_EEEEENS4_13SM90_TMA_LOADENS4_14ComposedLayoutINS4_7SwizzleILi2ELi4ELi3EEENS4_18smem_ptr_flag_bitsILi8EEENSP_INS5_IJNSA_ILi8EEESF_EEENS5_IJSF_SB_EEEEEEEvNS4_8identityESW_S16_vS17_EENS_8epilogue10collective6detail29Sm90TmaWarpSpecializedAdapterINS1A_15DefaultEpilogueIaSI_SI_NS19_6thread17LinearCombinationIaLi1EiiLNS1E_9ScaleType4KindE0ELNS_15FloatRoundStyleE2EaEENS1_15EpilogueDefaultEEEEEvvEEEEvNT_6ParamsE,@"STO_CUDA_ENTRY STV_DEFAULT"
_ZN7cutlass13device_kernelINS_4gemm6kernel13GemmUniversalIN4cute5tupleIJiiiiEEENS1_10collective13CollectiveMmaINS1_34MainloopSm90TmaGmmaWarpSpecializedILi37ENS5_IJNS4_1CILi1EEESB_SB_EEENS1_32KernelTmaWarpSpecializedPingpongEEENS5_IJNSA_ILi64EEENSA_ILi32EEESF_EEEaNS5_IJlSB_lEEEaSI_NS4_8TiledMMAINS4_8MMA_AtomIJNS4_4SM904GMMA26MMA_64x32x32_S32S8S8_SS_TNEEEENS4_6LayoutISC_NS5_IJNSA_ILi0EEESQ_SQ_EEEEENS5_IJNS4_10UnderscoreEST_ST_EEEEENS4_13SM90_TMA_LOADENS4_14ComposedLayoutINS4_7SwizzleILi2ELi4ELi3EEENS4_18smem_ptr_flag_bitsILi8EEENSP_INS5_IJNSA_ILi8EEESF_EEENS5_IJSF_SB_EEEEEEEvNS4_8identityESW_S16_vS17_EENS_8epilogue10collective6detail29Sm90TmaWarpSpecializedAdapterINS1A_15DefaultEpilogueIaSI_SI_NS19_6thread17LinearCombinationIaLi1EiiLNS1E_9ScaleType4KindE0ELNS_15FloatRoundStyleE2EaEENS1_15EpilogueDefaultEEEEEvvEEEEvNT_6ParamsE:
[----:B------:R-:W0:Y:S02]  /*0000*/  LDC R1, c[0x0][0x28] ;  /* 0x00000a00ff017b82 */ /* 0x000e240000000800 */
[----:B0-----:R-:W-:Y:S01]  /*0010*/  VIADD R1, R1, 0xfffffff8 ;  /* 0xfffffff801017836 */ /* 0x001fe20000000000 */
[----:B------:R-:W0:Y:S01]  /*0020*/  S2R R3, SR_TID.X ;  /* 0x0000000000037919 */ /* 0x000e220000002100 */
[----:B------:R-:W-:Y:S01]  /*0030*/  ELECT P0, URZ, PT ;  /* 0x00000000003f782f */ /* 0x000fe20003800000 */
[----:B------:R-:W-:Y:S01]  /*0040*/  BSSY B0, `(.L_x_0) ;  /* 0x000000f000007945 */ /* 0x000fe20003800000 */
[--C-:B0-----:R-:W-:Y:S02]  /*0050*/  SHF.R.U32.HI R0, RZ, 0x5, R3.reuse ;  /* 0x00000005ff007819 */ /* 0x101fe40000011603 */
[----:B------:R-:W-:-:S03]  /*0060*/  SHF.R.U32.HI R4, RZ, 0x7, R3 ;  /* 0x00000007ff047819 */ /* 0x000fc60000011603 */
[----:B------:R-:W0:Y:S04]  /*0070*/  SHFL.IDX PT, R2, R0, RZ, 0x1f ;  /* 0x00001fff00027589 */ /* 0x000e2800000e0000 */
[----:B------:R1:W2:Y:S01]  /*0080*/  SHFL.IDX PT, R8, R4, RZ, 0x1f ;  /* 0x00001fff04087589 */ /* 0x0002a200000e0000 */
[----:B0-----:R-:W-:-:S13]  /*0090*/  ISETP.NE.OR P0, PT, R2, RZ, !P0 ;  /* 0x000000ff0200720c */ /* 0x001fda0004705670 */
[----:B-12---:R-:W-:Y:S05]  /*00a0*/  @P0 BRA `(.L_x_1) ;  /* 0x0000000000200947 */ /* 0x006fea0003800000 */
[----:B------:R-:W-:Y:S02]  /*00b0*/  ULDC.64 UR4, c[0x0][0x198] ;  /* 0x0000660000047ab9 */ /* 0x000fe40000000a00 */
[----:B------:R-:W-:Y:S02]  /*00c0*/  UIADD3 UR6, UP0, UR4, 0xf0, URZ ;  /* 0x000000f004067890 */ /* 0x000fe4000ff1e03f */
[----:B------:R-:W-:Y:S02]  /*00d0*/  UIADD3 UR4, UP1, UR4, 0x1f0, URZ ;  /* 0x000001f004047890 */ /* 0x000fe4000ff3e03f */
[----:B------:R-:W-:Y:S02]  /*00e0*/  UIADD3.X UR7, URZ, UR5, URZ, UP0, !UPT ;  /* 0x000000053f077290 */ /* 0x000fe400087fe43f */
[----:B------:R-:W-:-:S07]  /*00f0*/  UIADD3.X UR5, URZ, UR5, URZ, UP1, !UPT ;  /* 0x000000053f057290 */ /* 0x000fce0008ffe43f */
[----:B------:R0:W-:Y:S02]  /*0100*/  UTMACCTL.PF [UR6] ;  /* 0x00000000060079b9 */ /* 0x0001e40008040000 */
[----:B------:R0:W-:Y:S02]  /*0110*/  UTMACCTL.PF [UR4] ;  /* 0x00000000040079b9 */ /* 0x0001e40008040000 */
[----:B0-----:R-:W-:Y:S01]  /*0120*/  NOP ;  /* 0x0000000000007918 */ /* 0x001fe20000000000 */
.L_x_1:
[----:B------:R-:W-:Y:S05]  /*0130*/  BSYNC B0 ;  /* 0x0000000000007941 */ /* 0x000fea0003800000 */
.L_x_0:
[----:B------:R-:W0:Y:S02]  /*0140*/  SHFL.IDX PT, R5, R0, RZ, 0x1f ;  /* 0x00001fff00057589 */ /* 0x000e2400000e0000 */
[----:B0-----:R-:W-:-:S13]  /*0150*/  ISETP.NE.AND P0, PT, R5, RZ, PT ;  /* 0x000000ff0500720c */ /* 0x001fda0003f05270 */
[----:B------:R-:W-:Y:S05]  /*0160*/  @P0 BRA `(.L_x_2) ;  /* 0x00000004006c0947 */ /* 0x000fea0003800000 */
[----:B------:R-:W-:Y:S01]  /*0170*/  ELECT P0, URZ, PT ;  /* 0x00000000003f782f */ /* 0x000fe20003800000 */
[----:B------:R-:W-:-:S12]  /*0180*/  BSSY B0, `(.L_x_2) ;  /* 0x0000059000007945 */ /* 0x000fd80003800000 */
[----:B------:R-:W-:Y:S05]  /*0190*/  @!P0 BRA `(.L_x_3) ;  /* 0x00000004005c8947 */ /* 0x000fea0003800000 */
[----:B------:R-:W0:Y:S01]  /*01a0*/  S2UR UR8, SR_CgaCtaId ;  /* 0x00000000000879c3 */ /* 0x000e220000008800 */
[----:B------:R-:W-:Y:S01]  /*01b0*/  UMOV UR4, 0x400 ;  /* 0x0000040000047882 */ /* 0x000fe20000000000 */
[----:B------:R-:W-:Y:S01]  /*01c0*/  UMOV UR5, 0x1 ;  /* 0x0000000100057882 */ /* 0x000fe20000000000 */
[----:B------:R-:W-:Y:S02]  /*01d0*/  UMOV UR6, 0x80 ;  /* 0x0000008000067882 */ /* 0x000fe40000000000 */
[----:B------:R-:W-:-:S04]  /*01e0*/  UIADD3 UR6, -UR6, 0x100000, URZ ;  /* 0x0010000006067890 */ /* 0x000fc8000fffe13f */
[----:B------:R-:W-:Y:S02]  /*01f0*/  USHF.L.U32 UR7, UR6, 0xb, URZ ;  /* 0x0000000b06077899 */ /* 0x000fe4000800063f */
[----:B------:R-:W-:Y:S02]  /*0200*/  USHF.L.U32 UR6, UR6, 0x1, URZ ;  /* 0x0000000106067899 */ /* 0x000fe4000800063f */
[----:B0-----:R-:W-:Y:S02]  /*0210*/  ULEA UR8, UR8, UR4, 0x18 ;  /* 0x0000000408087291 */ /* 0x001fe4000f8ec03f */
[----:B------:R-:W-:-:S04]  /*0220*/  UIADD3 UR4, -UR5, 0x100000, URZ ;  /* 0x0010000005047890 */ /* 0x000fc8000fffe13f */
[----:B------:R-:W-:Y:S02]  /*0230*/  USHF.L.U32 UR5, UR4, 0xb, URZ ;  /* 0x0000000b04057899 */ /* 0x000fe4000800063f */
[----:B------:R-:W-:Y:S01]  /*0240*/  USHF.L.U32 UR4, UR4, 0x1, URZ ;  /* 0x0000000104047899 */ /* 0x000fe2000800063f */
[----:B------:R-:W0:Y:S11]  /*0250*/  FENCE.VIEW.ASYNC.S ;  /* 0x00000000000073c6 */ /* 0x000e360000000000 */
[----:B0-----:R0:W1:Y:S01]  /*0260*/  SYNCS.EXCH.64 URZ, [UR8], UR4 ;  /* 0x00000004083f75b2 */ /* 0x0010620008000100 */
[----:B------:R0:W2:Y:S01]  /*0270*/  SYNCS.EXCH.64 URZ, [UR8+0x128], UR6 ;  /* 0x00012806083f75b2 */ /* 0x0000a20008000100 */
[----:B------:R0:W3:Y:S01]  /*0280*/  SYNCS.EXCH.64 URZ, [UR8+0x8], UR4 ;  /* 0x00000804083f75b2 */ /* 0x0000e20008000100 */
[----:B------:R0:W4:Y:S01]  /*0290*/  SYNCS.EXCH.64 URZ, [UR8+0x130], UR6 ;  /* 0x00013006083f75b2 */ /* 0x0001220008000100 */
[----:B------:R0:W0:Y:S01]  /*02a0*/  SYNCS.EXCH.64 URZ, [UR8+0x10], UR4 ;  /* 0x00001004083f75b2 */ /* 0x0000220008000100 */
        /* <DEDUP_REMOVED lines=69> */
[----:B-1234-:R-:W-:Y:S01]  /*0700*/  NOP ;  /* 0x0000000000007918 */ /* 0x01efe20000000000 */
.L_x_3:
[----:B0-----:R-:W-:Y:S05]  /*0710*/  BSYNC B0 ;  /* 0x0000000000007941 */ /* 0x001fea0003800000 */
.L_x_2:
[----:B------:R-:W0:Y:S01]  /*0720*/  SHFL.IDX PT, R6, R0, RZ, 0x1f ;  /* 0x00001fff00067589 */ /* 0x000e2200000e0000 */
[----:B------:R-:W-:Y:S01]  /*0730*/  ELECT P0, URZ, PT ;  /* 0x00000000003f782f */ /* 0x000fe20003800000 */
[----:B------:R-:W-:Y:S01]  /*0740*/  NOP ;  /* 0x0000000000007918 */ /* 0x000fe20000000000 */
[----:B------:R-:W-:Y:S01]  /*0750*/  ELECT P1, URZ, PT ;  /* 0x00000000003f782f */ /* 0x000fe20003820000 */
[----:B------:R1:W2:Y:S01]  /*0760*/  SHFL.IDX PT, R5, R0, RZ, 0x1f ;  /* 0x00001fff00057589 */ /* 0x0002a200000e0000 */
[----:B------:R-:W-:Y:S01]  /*0770*/  UMOV UR4, 0x20 ;  /* 0x0000002000047882 */ /* 0x000fe20000000000 */
[----:B------:R-:W-:Y:S01]  /*0780*/  UMOV UR11, 0x80 ;  /* 0x00000080000b7882 */ /* 0x000fe20000000000 */
[----:B------:R-:W-:Y:S01]  /*0790*/  NOP ;  /* 0x0000000000007918 */ /* 0x000fe20000000000 */
[----:B------:R-:W3:Y:S01]  /*07a0*/  SHFL.IDX PT, R4, R4, RZ, 0x1f ;  /* 0x00001fff04047589 */ /* 0x000ee200000e0000 */
[C---:B------:R-:W-:Y:S01]  /*07b0*/  VIADD R32, R8.reuse, 0xffffffff ;  /* 0xffffffff08207836 */ /* 0x040fe20000000000 */
[----:B------:R-:W-:Y:S01]  /*07c0*/  ULDC.64 UR36, c[0x0][0x208] ;  /* 0x0000820000247ab9 */ /* 0x000fe20000000a00 */
[----:B------:R-:W-:-:S02]  /*07d0*/  ISETP.NE.AND P2, PT, R8, RZ, PT ;  /* 0x000000ff0800720c */ /* 0x000fc40003f45270 */
[----:B-1----:R-:W-:Y:S02]  /*07e0*/  SHF.R.S32.HI R0, RZ, 0x1f, R3 ;  /* 0x0000001fff007819 */ /* 0x002fe40000011403 */
[----:B------:R-:W-:Y:S02]  /*07f0*/  ISETP.GE.U32.AND P3, PT, R32, 0x2, PT ;  /* 0x000000022000780c */ /* 0x000fe40003f66070 */
[----:B------:R-:W-:-:S04]  /*0800*/  LEA.HI R0, R0, R3, RZ, 0x7 ;  /* 0x0000000300007211 */ /* 0x000fc800078f38ff */
[----:B------:R-:W-:Y:S02]  /*0810*/  LOP3.LUT R0, R0, 0xffffff80, RZ, 0xc0, !PT ;  /* 0xffffff8000007812 */ /* 0x000fe400078ec0ff */
[----:B0-----:R-:W-:Y:S02]  /*0820*/  ISETP.NE.OR P0, PT, R6, RZ, !P0 ;  /* 0x000000ff0600720c */ /* 0x001fe40004705670 */
[----:B--2---:R-:W-:Y:S02]  /*0830*/  ISETP.NE.OR P1, PT, R5, RZ, !P1 ;  /* 0x000000ff0500720c */ /* 0x004fe40004f25670 */
[----:B------:R-:W-:Y:S02]  /*0840*/  SHF.R.S32.HI R5, RZ, 0x1f, R2 ;  /* 0x0000001fff057819 */ /* 0x000fe40000011402 */
[----:B---3--:R-:W-:Y:S01]  /*0850*/  R2UR UR43, R4 ;  /* 0x00000000042b72ca */ /* 0x008fe200000e0000 */
[----:B------:R-:W-:Y:S01]  /*0860*/  IMAD.IADD R4, R3, 0x1, -R0 ;  /* 0x0000000103047824 */ /* 0x000fe200078e0a00 */
[----:B------:R-:W-:-:S05]  /*0870*/  LEA.HI R5, R5, R2, RZ, 0x2 ;  /* 0x0000000205057211 */ /* 0x000fca00078f10ff */
[----:B------:R-:W-:Y:S01]  /*0880*/  VOTEU.ALL UP0, P0 ;  /* 0x00000000003f7886 */ /* 0x000fe20000000000 */
[----:B------:R-:W-:Y:S01]  /*0890*/  LOP3.LUT R5, R5, 0xfffffffc, RZ, 0xc0, !PT ;  /* 0xfffffffc05057812 */ /* 0x000fe200078ec0ff */
[----:B------:R-:W-:-:S03]  /*08a0*/  VOTEU.ALL UP1, P1 ;  /* 0x00000000003f7886 */ /* 0x000fc60000820000 */
[----:B------:R-:W0:Y:S01]  /*08b0*/  @!UP0 S2UR UR7, SR_CgaCtaId ;  /* 0x00000000000789c3 */ /* 0x000e220000008800 */
[----:B------:R-:W-:Y:S01]  /*08c0*/  @!UP0 UMOV UR6, 0x400 ;  /* 0x0000040000068882 */ /* 0x000fe20000000000 */
[----:B------:R-:W-:-:S04]  /*08d0*/  @!UP0 UIADD3 UR4, -UR4, 0x100000, URZ ;  /* 0x0010000004048890 */ /* 0x000fc8000fffe13f */
[----:B------:R-:W-:Y:S02]  /*08e0*/  @!UP0 USHF.L.U32 UR5, UR4, 0xb, URZ ;  /* 0x0000000b04058899 */ /* 0x000fe4000800063f */
[----:B------:R-:W-:Y:S01]  /*08f0*/  @!UP0 USHF.L.U32 UR4, UR4, 0x1, URZ ;  /* 0x0000000104048899 */ /* 0x000fe2000800063f */
[----:B------:R-:W-:Y:S01]  /*0900*/  IMAD.IADD R5, R2, 0x1, -R5 ;  /* 0x0000000102057824 */ /* 0x000fe200078e0a05 */
[----:B------:R-:W-:Y:S01]  /*0910*/  @!UP1 UMOV UR9, 0x400 ;  /* 0x0000040000099882 */ /* 0x000fe20000000000 */
[----:B------:R-:W-:Y:S01]  /*0920*/  VOTEU.ALL UP2, P1 ;  /* 0x00000000003f7886 */ /* 0x000fe20000840000 */
[----:B------:R-:W-:Y:S01]  /*0930*/  VOTEU.ALL UP3, P1 ;  /* 0x00000000003f7886 */ /* 0x000fe20000860000 */
[----:B------:R-:W-:Y:S01]  /*0940*/  VOTEU.ALL UP4, P1 ;  /* 0x00000000003f7886 */ /* 0x000fe20000880000 */
[----:B------:R-:W1:Y:S01]  /*0950*/  @!UP1 S2UR UR10, SR_CgaCtaId ;  /* 0x00000000000a99c3 */ /* 0x000e620000008800 */
[----:B------:R-:W-:Y:S01]  /*0960*/  VOTEU.ALL UP5, P1 ;  /* 0x00000000003f7886 */ /* 0x000fe200008a0000 */
[----:B0-----:R-:W-:-:S02]  /*0970*/  @!UP0 ULEA UR8, UR7, UR6, 0x18 ;  /* 0x0000000607088291 */ /* 0x001fc4000f8ec03f */
[----:B------:R-:W-:-:S04]  /*0980*/  @!UP1 UIADD3 UR6, -UR11, 0x100000, URZ ;  /* 0x001000000b069890 */ /* 0x000fc8000fffe13f */
[----:B------:R-:W-:Y:S02]  /*0990*/  @!UP1 USHF.L.U32 UR7, UR6, 0xb, URZ ;  /* 0x0000000b06079899 */ /* 0x000fe4000800063f */
[----:B------:R-:W-:Y:S01]  /*09a0*/  @!UP1 USHF.L.U32 UR6, UR6, 0x1, URZ ;  /* 0x0000000106069899 */ /* 0x000fe2000800063f */
[----:B------:R-:W-:Y:S01]  /*09b0*/  VOTEU.ALL UP0, P0 ;  /* 0x00000000003f7886 */ /* 0x000fe20000000000 */
[----:B-1----:R-:W-:Y:S01]  /*09c0*/  @!UP1 ULEA UR9, UR10, UR9, 0x18 ;  /* 0x000000090a099291 */ /* 0x002fe2000f8ec03f */
[----:B------:R-:W-:Y:S02]  /*09d0*/  VOTEU.ALL UP1, P0 ;  /* 0x00000000003f7886 */ /* 0x000fe40000020000 */
[----:B------:R-:W-:Y:S01]  /*09e0*/  ULDC.64 UR10, c[0x0][0x598] ;  /* 0x00016600000a7ab9 */ /* 0x000fe20000000a00 */
[----:B------:R-:W-:Y:S01]  /*09f0*/  ISETP.NE.AND P0, PT, R5, 0x3, PT ;  /* 0x000000030500780c */ /* 0x000fe20003f05270 */
[----:B------:R-:W0:Y:S02]  /*0a00*/  FENCE.VIEW.ASYNC.S ;  /* 0x00000000000073c6 */ /* 0x000e240000000000 */
[----:B0-----:R0:W1:Y:S01]  /*0a10*/  @!UP0 SYNCS.EXCH.64 URZ, [UR8+0x280], UR4 ;  /* 0x00028004083f85b2 */ /* 0x0010620008000100 */
[----:B------:R-:W-:-:S02]  /*0a20*/  ISETP.NE.U32.AND P1, PT, RZ, UR10, PT ;  /* 0x0000000aff007c0c */ /* 0x000fc4000bf25070 */
[----:B------:R-:W-:Y:S02]  /*0a30*/  ISETP.EQ.OR P0, PT, R5, RZ, !P0 ;  /* 0x000000ff0500720c */ /* 0x000fe40004702670 */
[----:B------:R-:W-:Y:S02]  /*0a40*/  ISETP.NE.AND.EX P1, PT, RZ, UR11, PT, P1 ;  /* 0x0000000bff007c0c */ /* 0x000fe4000bf25310 */
[----:B------:R-:W-:-:S04]  /*0a50*/  ISETP.EQ.AND P0, PT, R8, RZ, P0 ;  /* 0x000000ff0800720c */ /* 0x000fc80000702270 */
[----:B------:R-:W-:-:S04]  /*0a60*/  SEL R16, RZ, 0x1, !P0 ;  /* 0x00000001ff107807 */ /* 0x000fc80004000000 */
[----:B------:R-:W-:Y:S01]  /*0a70*/  SEL R16, R16, 0x2, P3 ;  /* 0x0000000210107807 */ /* 0x000fe20001800000 */
[----:B------:R0:W1:Y:S01]  /*0a80*/  @!UP1 SYNCS.EXCH.64 URZ, [UR8+0x288], UR4 ;  /* 0x00028804083f95b2 */ /* 0x0000620008000100 */
[----:B------:R-:W-:Y:S01]  /*0a90*/  NOP ;  /* 0x0000000000007918 */ /* 0x000fe20000000000 */
[----:B------:R0:W1:Y:S01]  /*0aa0*/  @!UP2 SYNCS.EXCH.64 URZ, [UR9+0x260], UR6 ;  /* 0x00026006093fa5b2 */ /* 0x0000620008000100 */
[----:B------:R0:W1:Y:S01]  /*0ab0*/  @!UP3 SYNCS.EXCH.64 URZ, [UR9+0x268], UR6 ;  /* 0x00026806093fb5b2 */ /* 0x0000620008000100 */
[----:B------:R0:W1:Y:S01]  /*0ac0*/  @!UP4 SYNCS.EXCH.64 URZ, [UR9+0x270], UR6 ;  /* 0x00027006093fc5b2 */ /* 0x0000620008000100 */
[----:B------:R0:W1:Y:S01]  /*0ad0*/  @!UP5 SYNCS.EXCH.64 URZ, [UR9+0x278], UR6 ;  /* 0x00027806093fd5b2 */ /* 0x0000620008000100 */
[----:B------:R-:W-:Y:S01]  /*0ae0*/  NOP ;  /* 0x0000000000007918 */ /* 0x000fe20000000000 */
[----:B-1----:R-:W-:Y:S06]  /*0af0*/  BAR.SYNC.DEFER_BLOCKING 0x0 ;  /* 0x0000000000007b1d */ /* 0x002fec0000010000 */
[----:B0-----:R-:W-:Y:S05]  /*0b00*/  @!P1 BRA `(.L_x_4) ;  /* 0x00000000001c9947 */ /* 0x001fea0003800000 */
[----:B------:R-:W0:Y:S02]  /*0b10*/  LDC.64 R6, c[0x0][0x598] ;  /* 0x00016600ff067b82 */ /* 0x000e240000000a00 */
[----:B0-----:R-:W2:Y:S02]  /*0b20*/  LDG.E.64 R6, desc[UR36][R6.64] ;  /* 0x0000002406067981 */ /* 0x001ea4000c1e1b00 */
[----:B--2---:R-:W-:-:S04]  /*0b30*/  ISETP.NE.U32.AND P0, PT, R6, RZ, PT ;  /* 0x000000ff0600720c */ /* 0x004fc80003f05070 */
[----:B------:R-:W-:-:S13]  /*0b40*/  ISETP.NE.AND.EX P0, PT, R7, RZ, PT, P0 ;  /* 0x000000ff0700720c */ /* 0x000fda0003f05300 */
[----:B------:R-:W-:Y:S05]  /*0b50*/  @!P0 BRA `(.L_x_4) ;  /* 0x0000000000088947 */ /* 0x000fea0003800000 */
[----:B------:R1:W5:Y:S01]  /*0b60*/  LD.E R40, desc[UR36][R6.64] ;  /* 0x0000002406287980 */ /* 0x000362000c101900 */
[----:B------:R-:W-:Y:S05]  /*0b70*/  BRA `(.L_x_5) ;  /* 0x0000000000247947 */ /* 0x000fea0003800000 */
.L_x_4:
[----:B------:R-:W-:Y:S02]  /*0b80*/  ULDC.64 UR4, c[0x0][0x588] ;  /* 0x0001620000047ab9 */ /* 0x000fe40000000a00 */
[----:B------:R-:W-:-:S04]  /*0b90*/  ISETP.NE.U32.AND P0, PT, RZ, UR4, PT ;  /* 0x00000004ff007c0c */ /* 0x000fc8000bf05070 */
[----:B------:R-:W-:-:S13]  /*0ba0*/  ISETP.NE.AND.EX P0, PT, RZ, UR5, PT, P0 ;  /* 0x00000005ff007c0c */ /* 0x000fda000bf05300 */
[----:B------:R-:W-:Y:S05]  /*0bb0*/  @!P0 BRA `(.L_x_6) ;  /* 0x00000000000c8947 */ /* 0x000fea0003800000 */
[----:B------:R-:W0:Y:S02]  /*0bc0*/  LDC.64 R40, c[0x0][0x588] ;  /* 0x00016200ff287b82 */ /* 0x000e240000000a00 */
[----:B0-----:R0:W5:Y:S01]  /*0bd0*/  LDG.E R40, desc[UR36][R40.64] ;  /* 0x0000002428287981 */ /* 0x001162000c1e1900 */
[----:B------:R-:W-:Y:S05]  /*0be0*/  BRA `(.L_x_5) ;  /* 0x0000000000087947 */ /* 0x000fea0003800000 */
.L_x_6:
[----:B------:R-:W-:Y:S02]  /*0bf0*/  ULDC UR4, c[0x0][0x580] ;  /* 0x0001600000047ab9 */ /* 0x000fe40000000800 */
[----:B------:R-:W-:-:S07]  /*0c00*/  IMAD.U32 R40, RZ, RZ, UR4 ;  /* 0x00000004ff287e24 */ /* 0x000fce000f8e00ff */
.L_x_5:
[----:B------:R-:W-:Y:S02]  /*0c10*/  ULDC.64 UR4, c[0x0][0x5a0] ;  /* 0x0001680000047ab9 */ /* 0x000fe40000000a00 */
[----:B------:R-:W-:-:S04]  /*0c20*/  ISETP.NE.U32.AND P0, PT, RZ, UR4, PT ;  /* 0x00000004ff007c0c */ /* 0x000fc8000bf05070 */
[----:B------:R-:W-:-:S13]  /*0c30*/  ISETP.NE.AND.EX P0, PT, RZ, UR5, PT, P0 ;  /* 0x00000005ff007c0c */ /* 0x000fda000bf05300 */
[----:B------:R-:W-:Y:S05]  /*0c40*/  @!P0 BRA `(.L_x_7) ;  /* 0x00000000001c8947 */ /* 0x000fea0003800000 */
[----:B-1----:R-:W1:Y:S02]  /*0c50*/  LDC.64 R6, c[0x0][0x5a0] ;  /* 0x00016800ff067b82 */ /* 0x002e640000000a00 */
[----:B-1----:R-:W2:Y:S02]  /*0c60*/  LDG.E.64 R6, desc[UR36][R6.64] ;  /* 0x0000002406067981 */ /* 0x002ea4000c1e1b00 */
[----:B--2---:R-:W-:-:S04]  /*0c70*/  ISETP.NE.U32.AND P0, PT, R6, RZ, PT ;  /* 0x000000ff0600720c */ /* 0x004fc80003f05070 */
[----:B------:R-:W-:-:S13]  /*0c80*/  ISETP.NE.AND.EX P0, PT, R7, RZ, PT, P0 ;  /* 0x000000ff0700720c */ /* 0x000fda0003f05300 */
[----:B------:R-:W-:Y:S05]  /*0c90*/  @!P0 BRA `(.L_x_7) ;  /* 0x0000000000088947 */ /* 0x000fea0003800000 */
[----:B0-----:R2:W5:Y:S01]  /*0ca0*/  LD.E R41, desc[UR36][R6.64] ;  /* 0x0000002406297980 */ /* 0x001562000c101900 */
[----:B------:R-:W-:Y:S05]  /*0cb0*/  BRA `(.L_x_8) ;  /* 0x0000000000247947 */ /* 0x000fea0003800000 */
.L_x_7:
[----:B------:R-:W-:Y:S02]  /*0cc0*/  ULDC.64 UR4, c[0x0][0x590] ;  /* 0x0001640000047ab9 */ /* 0x000fe40000000a00 */
[----:B------:R-:W-:-:S04]  /*0cd0*/  ISETP.NE.U32.AND P0, PT, RZ, UR4, PT ;  /* 0x00000004ff007c0c */ /* 0x000fc8000bf05070 */
[----:B------:R-:W-:-:S13]  /*0ce0*/  ISETP.NE.AND.EX P0, PT, RZ, UR5, PT, P0 ;  /* 0x00000005ff007c0c */ /* 0x000fda000bf05300 */
[----:B------:R-:W-:Y:S05]  /*0cf0*/  @!P0 BRA `(.L_x_9) ;  /* 0x00000000000c8947 */ /* 0x000fea0003800000 */
[----:B-1----:R-:W0:Y:S02]  /*0d00*/  LDC.64 R6, c[0x0][0x590] ;  /* 0x00016400ff067b82 */ /* 0x002e240000000a00 */
[----:B0-----:R0:W5:Y:S01]  /*0d10*/  LDG.E R41, desc[UR36][R6.64] ;  /* 0x0000002406297981 */ /* 0x001162000c1e1900 */
[----:B------:R-:W-:Y:S05]  /*0d20*/  BRA `(.L_x_8) ;  /* 0x0000000000087947 */ /* 0x000fea0003800000 */
.L_x_9:
[----:B------:R-:W-:Y:S02]  /*0d30*/  ULDC UR4, c[0x0][0x584] ;  /* 0x0001610000047ab9 */ /* 0x000fe40000000800 */
[----:B0-----:R-:W-:-:S07]  /*0d40*/  IMAD.U32 R41, RZ, RZ, UR4 ;  /* 0x00000004ff297e24 */ /* 0x001fce000f8e00ff */
.L_x_8:
[----:B------:R-:W3:Y:S01]  /*0d50*/  LDC R23, c[0x0][0x65c] ;  /* 0x00019700ff177b82 */ /* 0x000ee20000000800 */
[----:B------:R-:W4:Y:S01]  /*0d60*/  S2R R20, SR_CTAID.Y ;  /* 0x0000000000147919 */ /* 0x000f220000002600 */
[----:B------:R-:W-:Y:S01]  /*0d70*/  ISETP.NE.AND P0, PT, R8, 0x2, PT ;  /* 0x000000020800780c */ /* 0x000fe20003f05270 */
[----:B------:R-:W-:Y:S01]  /*0d80*/  ULDC UR6, c[0x0][0x28c] ;  /* 0x0000a30000067ab9 */ /* 0x000fe20000000800 */
[----:B------:R-:W-:Y:S01]  /*0d90*/  UMOV UR38, URZ ;  /* 0x0000003f00267c82 */ /* 0x000fe20008000000 */
[----:B012---:R-:W0:Y:S01]  /*0da0*/  S2R R6, SR_CTAID.X ;  /* 0x0000000000067919 */ /* 0x007e220000002500 */
[----:B------:R-:W-:Y:S01]  /*0db0*/  UIADD3 UR6, UR6, 0x3f, URZ ;  /* 0x0000003f06067890 */ /* 0x000fe2000fffe03f */
[----:B------:R-:W-:Y:S01]  /*0dc0*/  UMOV UR39, URZ ;  /* 0x0000003f00277c82 */ /* 0x000fe20008000000 */
[----:B------:R-:W-:Y:S02]  /*0dd0*/  ULDC.64 UR8, c[0x0][0x650] ;  /* 0x0001940000087ab9 */ /* 0x000fe40000000a00 */
[----:B------:R-:W-:-:S04]  /*0de0*/  USHF.R.S32.HI UR7, URZ, 0x1f, UR6 ;  /* 0x0000001f3f077899 */ /* 0x000fc80008011406 */
[----:B------:R-:W-:-:S04]  /*0df0*/  ULEA.HI UR7, UR7, UR6, URZ, 0x6 ;  /* 0x0000000607077291 */ /* 0x000fc8000f8f303f */
[----:B------:R-:W-:Y:S01]  /*0e00*/  USHF.R.S32.HI UR40, URZ, 0x6, UR7 ;  /* 0x000000063f287899 */ /* 0x000fe20008011407 */
[----:B---3--:R-:W-:-:S13]  /*0e10*/  ISETP.NE.AND P1, PT, R23, 0x1, PT ;  /* 0x000000011700780c */ /* 0x008fda0003f25270 */
[----:B------:R-:W0:Y:S01]  /*0e20*/  @P1 LDC R19, c[0x0][0x10] ;  /* 0x00000400ff131b82 */ /* 0x000e220000000800 */
[----:B----4-:R-:W-:Y:S02]  /*0e30*/  @P1 IMAD.MOV.U32 R8, RZ, RZ, R20 ;  /* 0x000000ffff081224 */ /* 0x010fe400078e0014 */
[----:B------:R-:W-:Y:S02]  /*0e40*/  @P1 IMAD.MOV.U32 R9, RZ, RZ, RZ ;  /* 0x000000ffff091224 */ /* 0x000fe400078e00ff */
[----:B------:R-:W-:-:S03]  /*0e50*/  @P1 IMAD.MOV.U32 R7, RZ, RZ, RZ ;  /* 0x000000ffff071224 */ /* 0x000fc600078e00ff */
[----:B------:R-:W1:Y:S01]  /*0e60*/  @!P1 LDC R11, c[0x0][0xc] ;  /* 0x00000300ff0b9b82 */ /* 0x000e620000000800 */
[----:B------:R-:W-:Y:S01]  /*0e70*/  ULDC UR4, c[0x0][0xc] ;  /* 0x0000030000047ab9 */ /* 0x000fe20000000800 */
[----:B------:R-:W-:Y:S02]  /*0e80*/  ULDC UR5, c[0x0][0x10] ;  /* 0x0000040000057ab9 */ /* 0x000fe40000000800 */
[----:B------:R-:W-:-:S04]  /*0e90*/  UIMAD.WIDE.U32 UR4, UR4, UR5, URZ ;  /* 0x00000005040472a5 */ /* 0x000fc8000f8e003f */
[----:B------:R-:W2:Y:S01]  /*0ea0*/  LDC R0, c[0x0][0x14] ;  /* 0x00000500ff007b82 */ /* 0x000ea20000000800 */
[----:B0-----:R-:W-:-:S04]  /*0eb0*/  @P1 IMAD.WIDE.U32 R18, R6, R19, R8 ;  /* 0x0000001306121225 */ /* 0x001fc800078e0008 */
[----:B------:R-:W-:Y:S02]  /*0ec0*/  @P1 IMAD.IADD R2, R19, 0x1, R7 ;  /* 0x0000000113021824 */ /* 0x000fe400078e0207 */
[----:B------:R-:W-:Y:S02]  /*0ed0*/  IMAD.MOV.U32 R7, RZ, RZ, RZ ;  /* 0x000000ffff077224 */ /* 0x000fe400078e00ff */
[----:B-1----:R-:W-:-:S04]  /*0ee0*/  @!P1 IMAD.WIDE.U32 R8, R11, R20, R6 ;  /* 0x000000140b089225 */ /* 0x002fc800078e0006 */
[----:B------:R-:W-:Y:S02]  /*0ef0*/  @!P1 IMAD.MOV.U32 R18, RZ, RZ, R8 ;  /* 0x000000ffff129224 */ /* 0x000fe400078e0008 */
[----:B--2---:R-:W-:-:S04]  /*0f00*/  IMAD.WIDE.U32 R12, R0, UR4, RZ ;  /* 0x00000004000c7c25 */ /* 0x004fc8000f8e00ff */
[----:B------:R-:W-:Y:S01]  /*0f10*/  IMAD R10, R0, UR5, RZ ;  /* 0x00000005000a7c24 */ /* 0x000fe2000f8e02ff */
[----:B------:R0:W-:Y:S01]  /*0f20*/  STL.64 [R1], R12 ;  /* 0x0000000c01007387 */ /* 0x0001e20000100a00 */
[----:B------:R-:W-:Y:S02]  /*0f30*/  @!P1 IMAD.MOV.U32 R2, RZ, RZ, R9 ;  /* 0x000000ffff029224 */ /* 0x000fe400078e0009 */
[----:B------:R-:W-:Y:S01]  /*0f40*/  IMAD.IADD R10, R13, 0x1, R10 ;  /* 0x000000010d0a7824 */ /* 0x000fe200078e020a */
[----:B------:R-:W-:Y:S06]  /*0f50*/  @P0 BRA `(.L_x_10) ;  /* 0x0000000000280947 */ /* 0x000fec0003800000 */
[----:B------:R-:W-:Y:S01]  /*0f60*/  UIMAD.WIDE.U32 UR4, UR40, -0x45306eb3, URZ ;  /* 0xbacf914d280478a5 */ /* 0x000fe2000f8e003f */
[----:B------:R-:W-:Y:S01]  /*0f70*/  IADD3 R18, P0, R18, R12, RZ ;  /* 0x0000000c12127210 */ /* 0x000fe20007f1e0ff */
[----:B------:R-:W-:Y:S02]  /*0f80*/  UISETP.GE.U32.AND UP0, UPT, UR40, 0x25, UPT ;  /* 0x000000252800788c */ /* 0x000fe4000bf06070 */
[----:B------:R-:W-:Y:S02]  /*0f90*/  UIADD3 UR4, -UR5, UR40, URZ ;  /* 0x0000002805047290 */ /* 0x000fe4000fffe13f */
[----:B------:R-:W-:Y:S01]  /*0fa0*/  IMAD.X R2, R10, 0x1, R2, P0 ;  /* 0x000000010a027824 */ /* 0x000fe200000e0602 */
[----:B------:R-:W-:Y:S01]  /*0fb0*/  UMOV UR39, URZ ;  /* 0x0000003f00277c82 */ /* 0x000fe20008000000 */
[----:B------:R-:W-:-:S04]  /*0fc0*/  ULEA.HI UR4, UR4, UR5, URZ, 0x1f ;  /* 0x0000000504047291 */ /* 0x000fc8000f8ff83f */
[----:B------:R-:W-:-:S04]  /*0fd0*/  USHF.R.U32.HI UR4, URZ, 0x5, UR4 ;  /* 0x000000053f047899 */ /* 0x000fc80008011604 */
[----:B------:R-:W-:Y:S02]  /*0fe0*/  @UP0 ULOP3.LUT UR39, UR4, 0x1, URZ, 0xc0, !UPT ;  /* 0x0000000104270892 */ /* 0x000fe4000f8ec03f */
[----:B------:R-:W-:-:S12]  /*0ff0*/  UIMAD UR38, UR4, -0x25, UR40 ;  /* 0xffffffdb042678a4 */ /* 0x000fd8000f8e0228 */
.L_x_10:
[----:B------:R-:W-:Y:S01]  /*1000*/  ISETP.GE.U32.AND P0, PT, R18, UR8, PT ;  /* 0x0000000812007c0c */ /* 0x000fe2000bf06070 */
[----:B------:R-:W-:Y:S01]  /*1010*/  IMAD.MOV.U32 R19, RZ, RZ, -0x1 ;  /* 0xffffffffff137424 */ /* 0x000fe200078e00ff */
[----:B------:R-:W-:Y:S01]  /*1020*/  PRMT R0, RZ, 0x7610, R0 ;  /* 0x00007610ff007816 */ /* 0x000fe20000000000 */
[----:B------:R-:W-:Y:S01]  /*1030*/  IMAD.MOV.U32 R22, RZ, RZ, -0x1 ;  /* 0xffffffffff167424 */ /* 0x000fe200078e00ff */
[----:B------:R-:W-:Y:S01]  /*1040*/  ISETP.GE.U32.AND.EX P0, PT, R2, UR9, PT, P0 ;  /* 0x0000000902007c0c */ /* 0x000fe2000bf06100 */
[----:B------:R-:W-:-:S12]  /*1050*/  IMAD.MOV.U32 R17, RZ, RZ, -0x1 ;  /* 0xffffffffff117424 */ /* 0x000fd800078e00ff */
[----:B------:R-:W-:Y:S05]  /*1060*/  @P0 BRA `(.L_x_11) ;  /* 0x00000004005c0947 */ /* 0x000fea0003800000 */
[----:B------:R-:W1:Y:S01]  /*1070*/  LDC.64 R24, c[0x0][0x628] ;  /* 0x00018a00ff187b82 */ /* 0x000e620000000a00 */
[----:B------:R-:W-:Y:S02]  /*1080*/  IMAD.MOV.U32 R8, RZ, RZ, R18 ;  /* 0x000000ffff087224 */ /* 0x000fe400078e0012 */
[----:B------:R-:W-:-:S05]  /*1090*/  IMAD.MOV.U32 R9, RZ, RZ, R2 ;  /* 0x000000ffff097224 */ /* 0x000fca00078e0002 */
[----:B------:R-:W2:Y:S08]  /*10a0*/  LDC R0, c[0x0][0x630] ;  /* 0x00018c00ff007b82 */ /* 0x000eb00000000800 */
[----:B------:R-:W3:Y:S01]  /*10b0*/  LDC.64 R26, c[0x0][0x620] ;  /* 0x00018800ff1a7b82 */ /* 0x000ee20000000a00 */
[----:B-1----:R-:W-:-:S04]  /*10c0*/  ISETP.NE.U32.AND P0, PT, R24, RZ, PT ;  /* 0x000000ff1800720c */ /* 0x002fc80003f05070 */
[----:B------:R-:W-:-:S13]  /*10d0*/  ISETP.NE.AND.EX P0, PT, R25, RZ, PT, P0 ;  /* 0x000000ff1900720c */ /* 0x000fda0003f05300 */
[----:B--23--:R-:W-:Y:S05]  /*10e0*/  @!P0 BRA `(.L_x_12) ;  /* 0x0000000000288947 */ /* 0x00cfea0003800000 */
[----:B------:R-:W1:Y:S02]  /*10f0*/  LDC R11, c[0x0][0x634] ;  /* 0x00018d00ff0b7b82 */ /* 0x000e640000000800 */
[----:B-1----:R-:W-:-:S05]  /*1100*/  IADD3 R11, P0, R18, R11, RZ ;  /* 0x0000000b120b7210 */ /* 0x002fca0007f1e0ff */
[----:B------:R-:W-:-:S04]  /*1110*/  IMAD.X R17, RZ, RZ, R2, P0 ;  /* 0x000000ffff117224 */ /* 0x000fc800000e0602 */
[----:B------:R-:W-:-:S04]  /*1120*/  IMAD.WIDE.U32 R8, R17, R24, RZ ;  /* 0x0000001811087225 */ /* 0x000fc800078e00ff */
[----:B0-----:R-:W-:-:S04]  /*1130*/  IMAD.WIDE.U32 R12, P0, R11, R25, R8 ;  /* 0x000000190b0c7225 */ /* 0x001fc80007800008 */
[----:B------:R-:W-:-:S04]  /*1140*/  IMAD.WIDE.U32 R8, R11, R24, RZ ;  /* 0x000000180b087225 */ /* 0x000fc800078e00ff */
[----:B------:R-:W-:Y:S01]  /*1150*/  IMAD.X R15, RZ, RZ, RZ, P0 ;  /* 0x000000ffff0f7224 */ /* 0x000fe200000e06ff */
[----:B------:R-:W-:Y:S01]  /*1160*/  IADD3 RZ, P0, R9, R12, RZ ;  /* 0x0000000c09ff7210 */ /* 0x000fe20007f1e0ff */
[----:B------:R-:W-:-:S04]  /*1170*/  IMAD.MOV.U32 R14, RZ, RZ, R13 ;  /* 0x000000ffff0e7224 */ /* 0x000fc800078e000d */
[----:B------:R-:W-:-:S08]  /*1180*/  IMAD.WIDE.U32.X R8, R17, R25, R14, P0 ;  /* 0x0000001911087225 */ /* 0x000fd000000e040e */
.L_x_12:
[-CC-:B------:R-:W-:Y:S01]  /*1190*/  SHF.R.U64 R30, R8, R0.reuse, R9.reuse ;  /* 0x00000000081e7219 */ /* 0x180fe20000001209 */
[----:B------:R-:W1:Y:S01]  /*11a0*/  LDC R14, c[0x0][0x618] ;  /* 0x00018600ff0e7b82 */ /* 0x000e620000000800 */
[----:B------:R-:W-:Y:S01]  /*11b0*/  SHF.R.U32.HI R7, RZ, R0, R9 ;  /* 0x00000000ff077219 */ /* 0x000fe20000011609 */
[----:B------:R-:W-:Y:S01]  /*11c0*/  ULDC UR4, c[0x0][0x150] ;  /* 0x0000540000047ab9 */ /* 0x000fe20000000800 */
[----:B------:R-:W-:Y:S01]  /*11d0*/  IADD3 R11, P0, RZ, -R30, RZ ;  /* 0x8000001eff0b7210 */ /* 0x000fe20007f1e0ff */
[----:B------:R-:W-:Y:S01]  /*11e0*/  IMAD.MOV.U32 R19, RZ, RZ, R2 ;  /* 0x000000ffff137224 */ /* 0x000fe200078e0002 */
[----:B------:R-:W-:-:S03]  /*11f0*/  I2FP.F32.U32 R0, R6 ;  /* 0x0000000600007245 */ /* 0x000fc60000201000 */
[----:B------:R-:W2:Y:S01]  /*1200*/  LDC.64 R28, c[0x0][0x640] ;  /* 0x00019000ff1c7b82 */ /* 0x000ea20000000a00 */
[----:B0-----:R-:W-:Y:S02]  /*1210*/  IMAD.X R13, RZ, RZ, ~R7, P0 ;  /* 0x000000ffff0d7224 */ /* 0x001fe400000e0e07 */
[----:B------:R-:W-:Y:S01]  /*1220*/  FMUL R0, R0, UR4 ;  /* 0x0000000400007c20 */ /* 0x000fe20008400000 */
[----:B------:R-:W-:Y:S01]  /*1230*/  IMAD.WIDE.U32 R8, R11, R26, R18 ;  /* 0x0000001a0b087225 */ /* 0x000fe200078e0012 */
[----:B------:R-:W-:-:S03]  /*1240*/  ULDC UR4, c[0x0][0x154] ;  /* 0x0000550000047ab9 */ /* 0x000fc60000000800 */
[----:B------:R-:W-:Y:S01]  /*1250*/  IMAD R12, R13, R26, RZ ;  /* 0x0000001a0d0c7224 */ /* 0x000fe200078e02ff */
[----:B------:R-:W0:Y:S01]  /*1260*/  LDC R7, c[0x0][0x144] ;  /* 0x00005100ff077b82 */ /* 0x000e220000000800 */
[----:B------:R-:W3:Y:S02]  /*1270*/  F2I.U32.TRUNC.NTZ R0, R0 ;  /* 0x0000000000007305 */ /* 0x000ee4000020f000 */
[----:B------:R-:W-:-:S04]  /*1280*/  IMAD R11, R11, R27, R12 ;  /* 0x0000001b0b0b7224 */ /* 0x000fc800078e020c */
[----:B------:R-:W-:Y:S01]  /*1290*/  IMAD.IADD R9, R9, 0x1, R11 ;  /* 0x0000000109097824 */ /* 0x000fe200078e020b */
[----:B------:R-:W4:Y:S04]  /*12a0*/  LDC R24, c[0x0][0x608] ;  /* 0x00018200ff187b82 */ /* 0x000f280000000800 */
[----:B-1----:R-:W-:Y:S02]  /*12b0*/  SHF.R.U64 R22, R8, R14, R9 ;  /* 0x0000000e08167219 */ /* 0x002fe40000001209 */
[----:B------:R-:W-:Y:S02]  /*12c0*/  I2FP.F32.U32 R8, R20 ;  /* 0x0000001400087245 */ /* 0x000fe40000201000 */
[----:B------:R-:W1:Y:S01]  /*12d0*/  LDC R12, c[0x0][0x658] ;  /* 0x00019600ff0c7b82 */ /* 0x000e620000000800 */
[----:B--2---:R-:W-:Y:S01]  /*12e0*/  ISETP.NE.U32.AND P0, PT, R28, RZ, PT ;  /* 0x000000ff1c00720c */ /* 0x004fe20003f05070 */
[----:B---3--:R-:W-:-:S02]  /*12f0*/  IMAD.MOV R11, RZ, RZ, -R0 ;  /* 0x000000ffff0b7224 */ /* 0x008fc400078e0a00 */
[----:B------:R-:W-:Y:S01]  /*1300*/  FMUL R8, R8, UR4 ;  /* 0x0000000408087c20 */ /* 0x000fe20008400000 */
[----:B------:R-:W-:Y:S02]  /*1310*/  SHF.R.U32.HI R9, RZ, R14, R9 ;  /* 0x0000000eff097219 */ /* 0x000fe40000011609 */
[----:B------:R-:W-:Y:S01]  /*1320*/  ISETP.NE.AND.EX P0, PT, R29, RZ, PT, P0 ;  /* 0x000000ff1d00720c */ /* 0x000fe20003f05300 */
[----:B------:R2:W3:Y:S01]  /*1330*/  F2I.U32.TRUNC.NTZ R15, R8 ;  /* 0x00000008000f7305 */ /* 0x0004e2000020f000 */
[----:B------:R-:W2:Y:S01]  /*1340*/  LDC R17, c[0x0][0x148] ;  /* 0x00005200ff117b82 */ /* 0x000ea20000000800 */
[----:B0-----:R-:W-:Y:S02]  /*1350*/  IMAD R0, R7, R11, R6 ;  /* 0x0000000b07007224 */ /* 0x001fe400078e0206 */
[----:B------:R-:W-:-:S05]  /*1360*/  IMAD.MOV.U32 R11, RZ, RZ, 0x1 ;  /* 0x00000001ff0b7424 */ /* 0x000fca00078e00ff */
[----:B------:R-:W0:Y:S01]  /*1370*/  LDC R21, c[0x0][0x600] ;  /* 0x00018000ff157b82 */ /* 0x000e220000000800 */
[-CC-:B----4-:R-:W-:Y:S02]  /*1380*/  SHF.R.U64 R31, R22, R24.reuse, R9.reuse ;  /* 0x00000018161f7219 */ /* 0x190fe40000001209 */
[----:B------:R-:W-:Y:S01]  /*1390*/  SHF.R.U32.HI R7, RZ, R24, R9 ;  /* 0x00000018ff077219 */ /* 0x000fe20000011609 */
[----:B------:R-:W-:-:S04]  /*13a0*/  IMAD.MOV.U32 R9, RZ, RZ, -0x1 ;  /* 0xffffffffff097424 */ /* 0x000fc800078e00ff */
[----:B------:R-:W4:Y:S01]  /*13b0*/  LDC R25, c[0x0][0x648] ;  /* 0x00019200ff197b82 */ /* 0x000f220000000800 */
[-C--:B-1----:R-:W-:Y:S02]  /*13c0*/  SHF.L.U32 R6, R9, R12.reuse, RZ ;  /* 0x0000000c09067219 */ /* 0x082fe400000006ff */
[--C-:B------:R-:W-:Y:S02]  /*13d0*/  SHF.R.U64 R24, R31, R12, R7.reuse ;  /* 0x0000000c1f187219 */ /* 0x100fe40000001207 */
[----:B------:R-:W-:Y:S02]  /*13e0*/  LOP3.LUT R14, RZ, R6, RZ, 0x33, !PT ;  /* 0x00000006ff0e7212 */ /* 0x000fe400078e33ff */
[-C--:B------:R-:W-:Y:S01]  /*13f0*/  SHF.R.U32.HI R7, RZ, R12.reuse, R7 ;  /* 0x0000000cff077219 */ /* 0x080fe20000011607 */
[----:B------:R-:W1:Y:S01]  /*1400*/  LDC R27, c[0x0][0x638] ;  /* 0x00018e00ff1b7b82 */ /* 0x000e620000000800 */
[----:B------:R-:W-:Y:S01]  /*1410*/  SHF.L.U32 R11, R11, R12, RZ ;  /* 0x0000000c0b0b7219 */ /* 0x000fe200000006ff */
[----:B------:R-:W-:-:S06]  /*1420*/  IMAD.MOV.U32 R6, RZ, RZ, R24 ;  /* 0x000000ffff067224 */ /* 0x000fcc00078e0018 */
[----:B------:R-:W0:Y:S01]  /*1430*/  LDC R26, c[0x0][0x610] ;  /* 0x00018400ff1a7b82 */ /* 0x000e220000000800 */
[----:B--23--:R-:W-:Y:S05]  /*1440*/  @!P0 BRA `(.L_x_13) ;  /* 0x0000000000288947 */ /* 0x00cfea0003800000 */
[----:B------:R-:W2:Y:S02]  /*1450*/  LDC R13, c[0x0][0x64c] ;  /* 0x00019300ff0d7b82 */ /* 0x000ea40000000800 */
[----:B--2---:R-:W-:-:S05]  /*1460*/  IADD3 R13, P0, R24, R13, RZ ;  /* 0x0000000d180d7210 */ /* 0x004fca0007f1e0ff */
[----:B------:R-:W-:-:S04]  /*1470*/  IMAD.X R19, RZ, RZ, R7, P0 ;  /* 0x000000ffff137224 */ /* 0x000fc800000e0607 */
[----:B------:R-:W-:-:S04]  /*1480*/  IMAD.WIDE.U32 R6, R19, R28, RZ ;  /* 0x0000001c13067225 */ /* 0x000fc800078e00ff */
[----:B------:R-:W-:-:S04]  /*1490*/  IMAD.WIDE.U32 R8, P0, R13, R29, R6 ;  /* 0x0000001d0d087225 */ /* 0x000fc80007800006 */
[----:B------:R-:W-:-:S04]  /*14a0*/  IMAD.WIDE.U32 R6, R13, R28, RZ ;  /* 0x0000001c0d067225 */ /* 0x000fc800078e00ff */
[----:B------:R-:W-:Y:S01]  /*14b0*/  IMAD.X R13, RZ, RZ, RZ, P0 ;  /* 0x000000ffff0d7224 */ /* 0x000fe200000e06ff */
[----:B------:R-:W-:Y:S01]  /*14c0*/  IADD3 RZ, P0, R7, R8, RZ ;  /* 0x0000000807ff7210 */ /* 0x000fe20007f1e0ff */
[----:B------:R-:W-:-:S04]  /*14d0*/  IMAD.MOV.U32 R12, RZ, RZ, R9 ;  /* 0x000000ffff0c7224 */ /* 0x000fc800078e0009 */
[----:B------:R-:W-:-:S08]  /*14e0*/  IMAD.WIDE.U32.X R6, R19, R29, R12, P0 ;  /* 0x0000001d13067225 */ /* 0x000fd000000e040c */
.L_x_13:
[----:B----4-:R-:W-:Y:S01]  /*14f0*/  SHF.R.U64 R6, R6, R25, R7 ;  /* 0x0000001906067219 */ /* 0x010fe20000001207 */
[----:B0-----:R-:W-:Y:S01]  /*1500*/  VIADD R7, R21, 0xffffffff ;  /* 0xffffffff15077836 */ /* 0x001fe20000000000 */
[----:B------:R-:W-:Y:S01]  /*1510*/  LOP3.LUT R14, R31, R14, RZ, 0xc0, !PT ;  /* 0x0000000e1f0e7212 */ /* 0x000fe200078ec0ff */
[----:B------:R-:W-:Y:S02]  /*1520*/  IMAD.MOV R15, RZ, RZ, -R15 ;  /* 0x000000ffff0f7224 */ /* 0x000fe400078e0a0f */
[----:B------:R-:W-:Y:S01]  /*1530*/  IMAD.MOV R8, RZ, RZ, -R6 ;  /* 0x000000ffff087224 */ /* 0x000fe200078e0a06 */
[----:B------:R-:W-:Y:S01]  /*1540*/  LOP3.LUT R7, R22, R7, RZ, 0xc0, !PT ;  /* 0x0000000716077212 */ /* 0x000fe200078ec0ff */
[----:B------:R-:W-:Y:S02]  /*1550*/  IMAD R11, R11, R6, R14 ;  /* 0x000000060b0b7224 */ /* 0x000fe400078e020e */
[----:B------:R-:W-:Y:S02]  /*1560*/  @P1 IMAD R0, R17, R15, R20 ;  /* 0x0000000f11001224 */ /* 0x000fe400078e0214 */
[----:B-1----:R-:W-:-:S02]  /*1570*/  IMAD R6, R8, R27, R24 ;  /* 0x0000001b08067224 */ /* 0x002fc400078e0218 */
[----:B------:R-:W-:Y:S02]  /*1580*/  IMAD R19, R11, R26, R0 ;  /* 0x0000001a0b137224 */ /* 0x000fe400078e0200 */
[----:B------:R-:W-:Y:S02]  /*1590*/  IMAD R6, R6, R21, R7 ;  /* 0x0000001506067224 */ /* 0x000fe400078e0207 */
[----:B------:R-:W-:Y:S02]  /*15a0*/  IMAD.MOV.U32 R0, RZ, RZ, 0x1 ;  /* 0x00000001ff007424 */ /* 0x000fe400078e00ff */
[----:B------:R-:W-:Y:S01]  /*15b0*/  IMAD.MOV.U32 R17, RZ, RZ, R30 ;  /* 0x000000ffff117224 */ /* 0x000fe200078e001e */
[----:B------:R-:W-:Y:S02]  /*15c0*/  SEL R22, R6, R19, !P1 ;  /* 0x0000001306167207 */ /* 0x000fe40004800000 */
[----:B------:R-:W-:-:S07]  /*15d0*/  SEL R19, R19, R6, !P1 ;  /* 0x0000000613137207 */ /* 0x000fce0004800000 */
.L_x_11:
[----:B------:R-:W-:Y:S05]  /*15e0*/  @!P2 BRA `(.L_x_14) ;  /* 0x0000002000c0a947 */ /* 0x000fea0003800000 */
[----:B------:R-:W-:-:S13]  /*15f0*/  ISETP.GT.U32.AND P0, PT, R32, 0x1, PT ;  /* 0x000000012000780c */ /* 0x000fda0003f04070 */
[----:B------:R-:W-:Y:S05]  /*1600*/  @P0 EXIT ;  /* 0x000000000000094d */ /* 0x000fea0003800000 */
.L_x_15:
[----:B------:R-:W-:-:S08]  /*1610*/  NOP ;  /* 0x0000000000007918 */ /* 0x000fd00000000000 */
[----:B------:R-:W1:Y:S02]  /*1620*/  USETMAXREG.TRY_ALLOC.CTAPOOL UP0, 0xe8 ;  /* 0x000000e8000079c8 */ /* 0x000e640008000600 */
[----:B-1----:R-:W-:-:S13]  /*1630*/  PLOP3.LUT P0, PT, PT, PT, UP0, 0x80, 0x0 ;  /* 0x000000000000781c */ /* 0x002fda0003f0f008 */
[----:B------:R-:W-:Y:S05]  /*1640*/  @!P0 BRA `(.L_x_15) ;  /* 0xfffffffc00f08947 */ /* 0x000fea000383ffff */
[----:B------:R-:W-:-:S13]  /*1650*/  LOP3.LUT P0, RZ, R0, 0xff, RZ, 0xc0, !PT ;  /* 0x000000ff00ff7812 */ /* 0x000fda000780c0ff */
[----:B------:R-:W-:Y:S05]  /*1660*/  @!P0 EXIT ;  /* 0x000000000000894d */ /* 0x000fea0003800000 */
[----:B------:R-:W2:Y:S01]  /*1670*/  LDL.64 R8, [R1] ;  /* 0x0000000001087983 */ /* 0x000ea20000100a00 */
[----:B------:R-:W-:Y:S01]  /*1680*/  SHF.R.S32.HI R3, RZ, 0x1f, R4 ;  /* 0x0000001fff037819 */ /* 0x000fe20000011404 */
[----:B------:R-:W1:Y:S01]  /*1690*/  S2UR UR4, SR_CgaCtaId ;  /* 0x00000000000479c3 */ /* 0x000e620000008800 */
[----:B------:R-:W-:Y:S01]  /*16a0*/  UMOV UR41, 0x400 ;  /* 0x0000040000297882 */ /* 0x000fe20000000000 */
[----:B------:R-:W-:Y:S01]  /*16b0*/  UISETP.LT.AND UP0, UPT, UR40, 0x1, UPT ;  /* 0x000000012800788c */ /* 0x000fe2000bf01270 */
[CC--:B------:R-:W-:Y:S01]  /*16c0*/  LEA.HI R0, R3.reuse, R4.reuse, RZ, 0x2 ;  /* 0x0000000403007211 */ /* 0x0c0fe200078f10ff */
[----:B------:R-:W-:Y:S01]  /*16d0*/  UIADD3 UR5, UR43, -0x1, URZ ;  /* 0xffffffff2b057890 */ /* 0x000fe2000fffe03f */
[----:B------:R-:W-:Y:S01]  /*16e0*/  LEA.HI R3, R3, R4, RZ, 0x5 ;  /* 0x0000000403037211 */ /* 0x000fe200078f28ff */
[----:B------:R-:W-:Y:S01]  /*16f0*/  USEL UR42, UR40, 0x1, UP0 ;  /* 0x00000001282a7887 */ /* 0x000fe20008000000 */
[--C-:B------:R-:W-:Y:S01]  /*1700*/  SHF.R.S32.HI R42, RZ, 0x2, R0.reuse ;  /* 0x00000002ff2a7819 */ /* 0x100fe20000011400 */
[----:B------:R-:W3:Y:S01]  /*1710*/  LDC R48, c[0x0][0x658] ;  /* 0x00019600ff307b82 */ /* 0x000ee20000000800 */
[----:B------:R-:W-:Y:S01]  /*1720*/  SHF.R.S32.HI R5, RZ, 0x1f, R0 ;  /* 0x0000001fff057819 */ /* 0x000fe20000011400 */
[----:B------:R-:W-:Y:S01]  /*1730*/  UISETP.NE.AND UP0, UPT, UR5, URZ, UPT ;  /* 0x0000003f0500728c */ /* 0x000fe2000bf05270 */
[----:B------:R-:W-:Y:S01]  /*1740*/  SHF.R.S32.HI R3, RZ, 0x5, R3 ;  /* 0x00000005ff037819 */ /* 0x000fe20000011403 */
[----:B------:R-:W-:Y:S01]  /*1750*/  IMAD.MOV.U32 R7, RZ, RZ, 0x1 ;  /* 0x00000001ff077424 */ /* 0x000fe200078e00ff */
[----:B------:R-:W-:Y:S01]  /*1760*/  LEA.HI R6, R5, R42, RZ, 0x3 ;  /* 0x0000002a05067211 */ /* 0x000fe200078f18ff */
[----:B------:R-:W-:Y:S01]  /*1770*/  USEL UR7, URZ, 0x1, UP0 ;  /* 0x000000013f077887 */ /* 0x000fe20008000000 */
[----:B------:R-:W-:Y:S01]  /*1780*/  LOP3.LUT R5, R0, 0xfffffffc, RZ, 0xc0, !PT ;  /* 0xfffffffc00057812 */ /* 0x000fe200078ec0ff */
[----:B------:R-:W4:Y:S01]  /*1790*/  LDC.64 R46, c[0x0][0x5c8] ;  /* 0x00017200ff2e7b82 */ /* 0x000f220000000a00 */
[----:B------:R-:W-:Y:S01]  /*17a0*/  LOP3.LUT R43, R6, 0xfffffff8, RZ, 0xc0, !PT ;  /* 0xfffffff8062b7812 */ /* 0x000fe200078ec0ff */
[----:B------:R-:W-:Y:S01]  /*17b0*/  ULDC UR8, c[0x0][0x284] ;  /* 0x0000a10000087ab9 */ /* 0x000fe20000000800 */
[----:B------:R-:W-:Y:S01]  /*17c0*/  LOP3.LUT R55, R16, 0x1, RZ, 0xfc, !PT ;  /* 0x0000000110377812 */ /* 0x000fe200078efcff */
[----:B------:R-:W-:Y:S01]  /*17d0*/  IMAD.IADD R5, R4, 0x1, -R5 ;  /* 0x0000000104057824 */ /* 0x000fe200078e0a05 */
[----:B------:R-:W-:Y:S01]  /*17e0*/  USHF.L.U32 UR47, UR40, 0x1, URZ ;  /* 0x00000001282f7899 */ /* 0x000fe2000800063f */
[----:B------:R-:W-:Y:S01]  /*17f0*/  IMAD.IADD R42, R42, 0x1, -R43 ;  /* 0x000000012a2a7824 */ /* 0x000fe200078e0a2b */
[----:B------:R-:W-:Y:S01]  /*1800*/  UIADD3 UR42, -UR42, UR40, URZ ;  /* 0x000000282a2a7290 */ /* 0x000fe2000fffe13f */
[----:B------:R-:W0:Y:S01]  /*1810*/  LDC R50, c[0x0][0x288] ;  /* 0x0000a200ff327b82 */ /* 0x000e220000000800 */
[----:B-1----:R-:W-:Y:S01]  /*1820*/  ULEA UR41, UR4, UR41, 0x18 ;  /* 0x0000002904297291 */ /* 0x002fe2000f8ec03f */
[--C-:B------:R-:W-:Y:S01]  /*1830*/  IMAD R53, R3, -0x10, -R42.reuse ;  /* 0xfffffff003357824 */ /* 0x100fe200078e0a2a */
[--C-:B------:R-:W-:Y:S01]  /*1840*/  SHF.R.S32.HI R43, RZ, 0x1f, R42.reuse ;  /* 0x0000001fff2b7819 */ /* 0x100fe2000001142a */
[----:B------:R-:W-:Y:S01]  /*1850*/  USHF.L.U32 UR4, UR5, 0x3, URZ ;  /* 0x0000000305047899 */ /* 0x000fe2000800063f */
[----:B------:R-:W-:Y:S01]  /*1860*/  IMAD.SHL.U32 R44, R5, 0x2, RZ ;  /* 0x00000002052c7824 */ /* 0x000fe200078e00ff */
[----:B------:R-:W-:Y:S01]  /*1870*/  UIADD3 UR5, UR41, 0x25380, URZ ;  /* 0x0002538029057890 */ /* 0x000fe2000fffe03f */
[----:B------:R-:W-:Y:S01]  /*1880*/  IMAD.U32 R58, RZ, RZ, UR7 ;  /* 0x00000007ff3a7e24 */ /* 0x000fe2000f8e00ff */
[----:B------:R-:W1:Y:S01]  /*1890*/  LDC R51, c[0x0][0x600] ;  /* 0x00018000ff337b82 */ /* 0x000e620000000800 */
[----:B------:R-:W-:Y:S01]  /*18a0*/  IMAD.WIDE R42, R3, 0x10, R42 ;  /* 0x00000010032a7825 */ /* 0x000fe200078e022a */
[----:B------:R-:W-:Y:S01]  /*18b0*/  UIADD3 UR6, UR41, 0x380, URZ ;  /* 0x0000038029067890 */ /* 0x000fe2000fffe03f */
[----:B------:R-:W-:Y:S01]  /*18c0*/  SHF.R.S32.HI R45, RZ, 0x1f, R44 ;  /* 0x0000001fff2d7819 */ /* 0x000fe2000001142c */
[----:B------:R-:W-:Y:S01]  /*18d0*/  USHF.R.U32.HI UR5, URZ, 0x4, UR5 ;  /* 0x000000043f057899 */ /* 0x000fe20008011605 */
[----:B------:R-:W-:Y:S01]  /*18e0*/  IMAD.MOV.U32 R3, RZ, RZ, -0x1 ;  /* 0xffffffffff037424 */ /* 0x000fe200078e00ff */
[----:B------:R-:W-:Y:S01]  /*18f0*/  USHF.R.U32.HI UR6, URZ, 0x4, UR6 ;  /* 0x000000043f067899 */ /* 0x000fe20008011606 */
[----:B------:R-:W-:Y:S01]  /*1900*/  VIADD R53, R53, UR8 ;  /* 0x0000000835357c36 */ /* 0x000fe20008000000 */
[----:B------:R-:W-:Y:S01]  /*1910*/  UIADD3 UR48, UR41, 0x260, URZ ;  /* 0x0000026029307890 */ /* 0x000fe2000fffe03f */
[----:B----4-:R-:W-:Y:S01]  /*1920*/  SHF.L.U64.HI R47, R46, 0x3, R47 ;  /* 0x000000032e2f7819 */ /* 0x010fe2000001022f */
[----:B------:R-:W-:Y:S01]  /*1930*/  ULOP3.LUT UR4, UR4, 0x8, URZ, 0xc0, !UPT ;  /* 0x0000000804047892 */ /* 0x000fe2000f8ec03f */
[-C--:B---3--:R-:W-:Y:S01]  /*1940*/  SHF.L.U32 R3, R3, R48.reuse, RZ ;  /* 0x0000003003037219 */ /* 0x088fe200000006ff */
[----:B------:R-:W-:Y:S01]  /*1950*/  ULOP3.LUT UR5, UR5, 0x3fff, URZ, 0xc0, !UPT ;  /* 0x00003fff05057892 */ /* 0x000fe2000f8ec03f */
[----:B------:R-:W-:Y:S01]  /*1960*/  SHF.L.U32 R48, R7, R48, RZ ;  /* 0x0000003007307219 */ /* 0x000fe200000006ff */
[----:B------:R-:W-:Y:S01]  /*1970*/  ULOP3.LUT UR6, UR6, 0x3fff, URZ, 0xc0, !UPT ;  /* 0x00003fff06067892 */ /* 0x000fe2000f8ec03f */
[----:B------:R-:W-:Y:S01]  /*1980*/  LOP3.LUT R52, RZ, R3, RZ, 0x33, !PT ;  /* 0x00000003ff347212 */ /* 0x000fe200078e33ff */
[----:B0-----:R-:W-:Y:S01]  /*1990*/  IMAD R50, R5, -0x2, R50 ;  /* 0xfffffffe05327824 */ /* 0x001fe200078e0232 */
[----:B------:R-:W-:-:S02]  /*19a0*/  ULEA UR43, UR43, UR48, 0x3 ;  /* 0x000000302b2b7291 */ /* 0x000fc4000f8e183f */
[----:B------:R-:W-:Y:S02]  /*19b0*/  ULOP3.LUT UR49, UR4, 0x8, URZ, 0x3c, !UPT ;  /* 0x0000000804317892 */ /* 0x000fe4000f8e3c3f */
[----:B------:R-:W-:Y:S02]  /*19c0*/  ULOP3.LUT UR44, UR4, 0x18, URZ, 0x3c, !UPT ;  /* 0x00000018042c7892 */ /* 0x000fe4000f8e3c3f */
[----:B------:R-:W-:Y:S01]  /*19d0*/  ULOP3.LUT UR45, UR5, 0x10000, URZ, 0xfc, !UPT ;  /* 0x00010000052d7892 */ /* 0x000fe2000f8efc3f */
[----:B-1----:R-:W-:Y:S01]  /*19e0*/  VIADD R51, R51, 0xffffffff ;  /* 0xffffffff33337836 */ /* 0x002fe20000000000 */
[----:B------:R-:W-:Y:S01]  /*19f0*/  ULOP3.LUT UR46, UR6, 0x10000, URZ, 0xfc, !UPT ;  /* 0x00010000062e7892 */ /* 0x000fe2000f8efc3f */
[----:B--2---:R-:W-:-:S11]  /*1a00*/  SHF.L.U64.HI R49, R8, 0x1, R10 ;  /* 0x0000000108317819 */ /* 0x004fd6000001020a */
.L_x_71:
[----:B------:R-:W-:-:S04]  /*1a10*/  SHF.L.U32 R0, R58, 0x1f, RZ ;  /* 0x0000001f3a007819 */ /* 0x000fc800000006ff */
[----:B------:R-:W0:Y:S02]  /*1a20*/  SYNCS.PHASECHK.TRANS64.TRYWAIT P0, [UR43+-0x8], R0 ;  /* 0xfffff800ff0075a7 */ /* 0x000e24000800016b */
[----:B0-2---:R-:W-:Y:S05]  /*1a30*/  @!P0 BRA `(.L_x_16) ;  /* 0x0000004000488947 */ /* 0x005fea0003800000 */
.L_x_126:
[----:B------:R-:W-:Y:S02]  /*1a40*/  ULDC UR4, c[0x0][0x28c] ;  /* 0x0000a30000047ab9 */ /* 0x000fe40000000800 */
[----:B------:R-:W-:-:S13]  /*1a50*/  ISETP.LT.AND P0, PT, RZ, UR4, PT ;  /* 0x00000004ff007c0c */ /* 0x000fda000bf01270 */
[----:B------:R-:W-:Y:S05]  /*1a60*/  @P0 BRA `(.L_x_17) ;  /* 0x0000000000400947 */ /* 0x000fea0003800000 */
[----:B0-----:R-:W-:Y:S01]  /*1a70*/  MOV R0, 0x0 ;  /* 0x0000000000007802 */ /* 0x001fe20000000f00 */
[----:B------:R-:W-:Y:S01]  /*1a80*/  ULDC.64 UR4, c[0x4][0x68] ;  /* 0x01001a0000047ab9 */ /* 0x000fe20000000a00 */
[----:B------:R-:W-:Y:S01]  /*1a90*/  ULDC.64 UR6, c[0x4][0x8] ;  /* 0x0100020000067ab9 */ /* 0x000fe20000000a00 */
[----:B------:R-:W-:Y:S01]  /*1aa0*/  IMAD.U32 R4, RZ, RZ, UR4 ;  /* 0x00000004ff047e24 */ /* 0x000fe2000f8e00ff */
[----:B------:R0:W1:Y:S01]  /*1ab0*/  LDC.64 R14, c[0x4][R0] ;  /* 0x01000000000e7b82 */ /* 0x0000620000000a00 */
[----:B------:R-:W-:Y:S01]  /*1ac0*/  IMAD.U32 R5, RZ, RZ, UR5 ;  /* 0x00000005ff057e24 */ /* 0x000fe2000f8e00ff */
[----:B------:R-:W-:Y:S01]  /*1ad0*/  ULDC.64 UR4, c[0x4][0x70] ;  /* 0x01001c0000047ab9 */ /* 0x000fe20000000a00 */
[----:B------:R-:W-:Y:S02]  /*1ae0*/  IMAD.U32 R10, RZ, RZ, UR6 ;  /* 0x00000006ff0a7e24 */ /* 0x000fe4000f8e00ff */
[----:B------:R-:W-:Y:S02]  /*1af0*/  IMAD.U32 R6, RZ, RZ, UR4 ;  /* 0x00000004ff067e24 */ /* 0x000fe4000f8e00ff */
[----:B------:R-:W-:-:S02]  /*1b00*/  IMAD.U32 R7, RZ, RZ, UR5 ;  /* 0x00000005ff077e24 */ /* 0x000fc4000f8e00ff */
[----:B------:R-:W-:Y:S02]  /*1b10*/  IMAD.U32 R11, RZ, RZ, UR7 ;  /* 0x00000007ff0b7e24 */ /* 0x000fe4000f8e00ff */
[----:B------:R-:W-:Y:S02]  /*1b20*/  IMAD.MOV.U32 R8, RZ, RZ, 0x1e1 ;  /* 0x000001e1ff087424 */ /* 0x000fe400078e00ff */
[----:B------:R-:W-:Y:S02]  /*1b30*/  IMAD.MOV.U32 R12, RZ, RZ, 0x1 ;  /* 0x00000001ff0c7424 */ /* 0x000fe400078e00ff */
[----:B0-----:R-:W-:-:S07]  /*1b40*/  IMAD.MOV.U32 R13, RZ, RZ, RZ ;  /* 0x000000ffff0d7224 */ /* 0x001fce00078e00ff */
[----:B------:R-:W-:-:S07]  /*1b50*/  LEPC R20, `(.L_x_17) ;  /* 0x000000001014794e */ /* 0x000fce0000000000 */
[----:B-1---5:R-:W-:Y:S05]  /*1b60*/  CALL.ABS.NOINC R14 ;  /* 0x000000000e007343 */ /* 0x022fea0003c00000 */
.L_x_17:
[----:B------:R-:W-:-:S13]  /*1b70*/  ISETP.NE.AND P0, PT, R55, 0x3, PT ;  /* 0x000000033700780c */ /* 0x000fda0003f05270 */
[----:B------:R-:W-:Y:S05]  /*1b80*/  @!P0 BRA `(.L_x_18) ;  /* 0x0000000000048947 */ /* 0x000fea0003800000 */
[----:B------:R-:W-:Y:S01]  /*1b90*/  BPT.TRAP 0x1 ;  /* 0x000000040000795c */ /* 0x000fe20000300000 */
.L_x_18:
[----:B0-----:R-:W-:Y:S02]  /*1ba0*/  IMAD.U32 R3, RZ, RZ, UR38 ;  /* 0x00000026ff037e24 */ /* 0x001fe4000f8e00ff */
[----:B------:R-:W-:-:S03]  /*1bb0*/  IMAD.U32 R0, RZ, RZ, UR39 ;  /* 0x00000027ff007e24 */ /* 0x000fc6000f8e00ff */
[----:B------:R-:W-:Y:S02]  /*1bc0*/  LEA R3, R3, UR41, 0x3 ;  /* 0x0000002903037c11 */ /* 0x000fe4000f8e18ff */
[----:B------:R-:W-:-:S04]  /*1bd0*/  SHF.L.U32 R0, R0, 0x1f, RZ ;  /* 0x0000001f00007819 */ /* 0x000fc800000006ff */
[----:B------:R0:W1:Y:S01]  /*1be0*/  SYNCS.PHASECHK.TRANS64.TRYWAIT P1, [R3+URZ], R0 ;  /* 0x00000000030075a7 */ /* 0x000062000802017f */
[----:B------:R-:W-:Y:S05]  /*1bf0*/  @!P0 BRA `(.L_x_19) ;  /* 0x0000000000048947 */ /* 0x000fea0003800000 */
[----:B------:R-:W-:Y:S01]  /*1c00*/  BPT.TRAP 0x1 ;  /* 0x000000040000795c */ /* 0x000fe20000300000 */
.L_x_19:
[----:B-1----:R-:W-:Y:S05]  /*1c10*/  @P1 BRA `(.L_x_20) ;  /* 0x0000000000081947 */ /* 0x002fea0003800000 */
[----:B------:R-:W1:Y:S02]  /*1c20*/  SYNCS.PHASECHK.TRANS64.TRYWAIT P1, [R3+URZ], R0 ;  /* 0x00000000030075a7 */ /* 0x000e64000802017f */
[----:B-1----:R-:W-:Y:S05]  /*1c30*/  @!P1 BRA `(.L_x_21) ;  /* 0x0000003c00e09947 */ /* 0x002fea0003800000 */
.L_x_20:
[----:B------:R-:W-:Y:S05]  /*1c40*/  WARPSYNC.ALL ;  /* 0x0000000000007948 */ /* 0x000fea0003800000 */
[----:B------:R-:W-:Y:S01]  /*1c50*/  ULEA UR4, UR38, UR46, 0x8 ;  /* 0x0000002e26047291 */ /* 0x000fe2000f8e403f */
[----:B------:R-:W-:Y:S01]  /*1c60*/  WARPGROUP.ARRIVE ;  /* 0x00000000000079c5 */ /* 0x000fe20000000000 */
[----:B------:R-:W-:Y:S01]  /*1c70*/  ULEA UR6, UR38, UR45, 0x7 ;  /* 0x0000002d26067291 */ /* 0x000fe2000f8e383f */
[----:B01----:R-:W-:Y:S01]  /*1c80*/  IMAD.U32 R0, RZ, RZ, UR42 ;  /* 0x0000002aff007e24 */ /* 0x003fe2000f8e00ff */
[----:B------:R-:W-:Y:S01]  /*1c90*/  UMOV UR5, 0x80000020 ;  /* 0x8000002000057882 */ /* 0x000fe20000000000 */
[----:B------:R-:W-:-:S03]  /*1ca0*/  UMOV UR7, 0x80000020 ;  /* 0x8000002000077882 */ /* 0x000fc60000000000 */
[----:B------:R-:W-:-:S03]  /*1cb0*/  ISETP.GE.AND P1, PT, R0, 0x1, PT ;  /* 0x000000010000780c */ /* 0x000fc60003f26270 */
[----:B------:R-:W-:Y:S01]  /*1cc0*/  IGMMA.64x32x32.S8.S8 R24, gdesc[UR4], RZ, !UPT, gsb0 ;  /* 0x01200000041879f1 */ /* 0x000fe2000c0410ff */
[----:B------:R-:W-:Y:S02]  /*1cd0*/  UIADD3 UR4, UR4, 0x2, URZ ;  /* 0x0000000204047890 */ /* 0x000fe4000fffe03f */
[----:B------:R-:W-:Y:S01]  /*1ce0*/  UIADD3 UR6, UR6, 0x2, URZ ;  /* 0x0000000206067890 */ /* 0x000fe2000fffe03f */
[----:B------:R-:W-:Y:S01]  /*1cf0*/  UMOV UR5, 0x80000020 ;  /* 0x8000002000057882 */ /* 0x000fe20000000000 */
[----:B------:R-:W-:Y:S01]  /*1d00*/  UMOV UR7, 0x80000020 ;  /* 0x8000002000077882 */ /* 0x000fe20000000000 */
[----:B------:R-:W-:Y:S02]  /*1d10*/  WARPGROUP.DEPBAR.LE gsb0, 0x0 ;  /* 0x00008000000079c5 */ /* 0x000fe40000010000 */
[----:B------:R-:W-:-:S06]  /*1d20*/  WARPGROUP.ARRIVE ;  /* 0x00000000000079c5 */ /* 0x000fcc0000000000 */
[----:B------:R-:W-:Y:S03]  /*1d30*/  IGMMA.64x32x32.S8.S8 R24, gdesc[UR4], R24, gsb0 ;  /* 0x01200000041879f1 */ /* 0x000fe60008041018 */
[----:B------:R-:W-:Y:S02]  /*1d40*/  WARPGROUP.DEPBAR.LE gsb0, 0x0 ;  /* 0x00008000000079c5 */ /* 0x000fe40000010000 */
[----:B------:R-:W-:Y:S05]  /*1d50*/  @!P1 BRA `(.L_x_22) ;  /* 0x0000000000d09947 */ /* 0x000fea0003800000 */
[----:B------:R-:W-:Y:S01]  /*1d60*/  UIADD3 UR4, UR38, 0x1, URZ ;  /* 0x0000000126047890 */ /* 0x000fe2000fffe03f */
[----:B------:R-:W-:Y:S01]  /*1d70*/  IMAD.U32 R0, RZ, RZ, UR42 ;  /* 0x0000002aff007e24 */ /* 0x000fe2000f8e00ff */
[----:B------:R-:W-:Y:S02]  /*1d80*/  UMOV UR9, UR38 ;  /* 0x0000002600097c82 */ /* 0x000fe40008000000 */
[----:B------:R-:W-:-:S04]  /*1d90*/  UISETP.NE.AND UP0, UPT, UR4, 0x25, UPT ;  /* 0x000000250400788c */ /* 0x000fc8000bf05270 */
[----:B------:R-:W-:Y:S02]  /*1da0*/  USEL UR5, URZ, 0x1, UP0 ;  /* 0x000000013f057887 */ /* 0x000fe40008000000 */
[----:B------:R-:W-:Y:S02]  /*1db0*/  USEL UR8, UR4, URZ, UP0 ;  /* 0x0000003f04087287 */ /* 0x000fe40008000000 */
[----:B------:R-:W-:-:S06]  /*1dc0*/  ULOP3.LUT UR5, UR39, UR5, URZ, 0x3c, !UPT ;  /* 0x0000000527057292 */ /* 0x000fcc000f8e3c3f */
[----:B------:R-:W-:-:S07]  /*1dd0*/  IMAD.U32 R5, RZ, RZ, UR5 ;  /* 0x00000005ff057e24 */ /* 0x000fce000f8e00ff */
.L_x_29:
[----:B01----:R-:W-:Y:S05]  /*1de0*/  @!P0 BRA `(.L_x_23) ;  /* 0x0000000000048947 */ /* 0x003fea0003800000 */
[----:B------:R-:W-:Y:S01]  /*1df0*/  BPT.TRAP 0x1 ;  /* 0x000000040000795c */ /* 0x000fe20000300000 */
.L_x_23:
[----:B------:R-:W-:Y:S01]  /*1e00*/  ULEA UR4, UR8, UR41, 0x3 ;  /* 0x0000002908047291 */ /* 0x000fe2000f8e183f */
[----:B------:R-:W-:-:S08]  /*1e10*/  SHF.L.U32 R3, R5, 0x1f, RZ ;  /* 0x0000001f05037819 */ /* 0x000fd000000006ff */
[----:B------:R0:W1:Y:S01]  /*1e20*/  SYNCS.PHASECHK.TRANS64.TRYWAIT P1, [UR4], R3 ;  /* 0x00000003ff0075a7 */ /* 0x0000620008020144 */
[----:B------:R-:W-:Y:S05]  /*1e30*/  @!P0 BRA `(.L_x_24) ;  /* 0x0000000000048947 */ /* 0x000fea0003800000 */
[----:B------:R-:W-:Y:S01]  /*1e40*/  BPT.TRAP 0x1 ;  /* 0x000000040000795c */ /* 0x000fe20000300000 */
.L_x_24:
[----:B-1----:R-:W-:Y:S05]  /*1e50*/  @P1 BRA `(.L_x_25) ;  /* 0x0000000000081947 */ /* 0x002fea0003800000 */
[----:B------:R-:W1:Y:S02]  /*1e60*/  SYNCS.PHASECHK.TRANS64.TRYWAIT P1, [UR4], R3 ;  /* 0x00000003ff0075a7 */ /* 0x000e640008020144 */
[----:B-1----:R-:W-:Y:S05]  /*1e70*/  @!P1 BRA `(.L_x_26) ;  /* 0x0000003c00649947 */ /* 0x002fea0003800000 */
.L_x_25:
[----:B------:R-:W-:Y:S01]  /*1e80*/  ULEA UR4, UR8, UR46, 0x8 ;  /* 0x0000002e08047291 */ /* 0x000fe2000f8e403f */
[----:B------:R-:W-:Y:S01]  /*1e90*/  WARPGROUP.ARRIVE ;  /* 0x00000000000079c5 */ /* 0x000fe20000000000 */
[----:B------:R-:W-:Y:S01]  /*1ea0*/  ULEA UR6, UR8, UR45, 0x7 ;  /* 0x0000002d08067291 */ /* 0x000fe2000f8e383f */
[----:B------:R-:W-:Y:S01]  /*1eb0*/  UMOV UR5, 0x80000020 ;  /* 0x8000002000057882 */ /* 0x000fe20000000000 */
[----:B------:R-:W-:-:S07]  /*1ec0*/  UMOV UR7, 0x80000020 ;  /* 0x8000002000077882 */ /* 0x000fce0000000000 */
[----:B------:R-:W-:Y:S01]  /*1ed0*/  IGMMA.64x32x32.S8.S8 R24, gdesc[UR4], R24, gsb0 ;  /* 0x01200000041879f1 */ /* 0x000fe20008041018 */
        /* <DEDUP_REMOVED lines=9> */
[----:B------:R-:W-:Y:S01]  /*1f70*/  BPT.TRAP 0x1 ;  /* 0x000000040000795c */ /* 0x000fe20000300000 */
.L_x_27:
[----:B------:R-:W-:Y:S01]  /*1f80*/  ULEA UR4, UR9, UR41, 0x3 ;  /* 0x0000002909047291 */ /* 0x000fe2000f8e183f */
[----:B------:R-:W-:-:S03]  /*1f90*/  ISETP.GT.U32.AND P1, PT, R16, 0x1, PT ;  /* 0x000000011000780c */ /* 0x000fc60003f24070 */
[----:B------:R-:W-:-:S04]  /*1fa0*/  UIADD3 UR4, UR4, 0x128, URZ ;  /* 0x0000012804047890 */ /* 0x000fc8000fffe03f */
[----:B------:R-:W-:-:S09]  /*1fb0*/  UPRMT UR4, URZ, 0x654, UR4 ;  /* 0x000006543f047896 */ /* 0x000fd20008000004 */
[----:B------:R-:W-:Y:S01]  /*1fc0*/  SYNCS.ARRIVE.TRANS64.RED.A1T0 RZ, [UR4], RZ ;  /* 0x000000ffffff79a7 */ /* 0x000fe20008100404 */
[----:B------:R-:W-:Y:S05]  /*1fd0*/  @P1 BRA `(.L_x_28) ;  /* 0x0000000000041947 */ /* 0x000fea0003800000 */
[----:B------:R-:W-:Y:S01]  /*1fe0*/  BPT.TRAP 0x1 ;  /* 0x000000040000795c */ /* 0x000fe20000300000 */
.L_x_28:
[----:B------:R-:W-:Y:S01]  /*1ff0*/  UIADD3 UR8, UR8, 0x1, URZ ;  /* 0x0000000108087890 */ /* 0x000fe2000fffe03f */
[C---:B------:R-:W-:Y:S01]  /*2000*/  ISETP.GT.AND P1, PT, R0.reuse, 0x1, PT ;  /* 0x000000010000780c */ /* 0x040fe20003f24270 */
[----:B------:R-:W-:Y:S01]  /*2010*/  UIADD3 UR9, UR9, 0x1, URZ ;  /* 0x0000000109097890 */ /* 0x000fe2000fffe03f */
[----:B------:R-:W-:Y:S01]  /*2020*/  VIADD R0, R0, 0xffffffff ;  /* 0xffffffff00007836 */ /* 0x000fe20000000000 */
[----:B------:R-:W-:Y:S02]  /*2030*/  UISETP.NE.AND UP0, UPT, UR8, 0x25, UPT ;  /* 0x000000250800788c */ /* 0x000fe4000bf05270 */
[----:B------:R-:W-:Y:S02]  /*2040*/  UISETP.NE.AND UP1, UPT, UR9, 0x25, UPT ;  /* 0x000000250900788c */ /* 0x000fe4000bf25270 */
[----:B------:R-:W-:Y:S02]  /*2050*/  USEL UR4, URZ, 0x1, UP0 ;  /* 0x000000013f047887 */ /* 0x000fe40008000000 */
[----:B------:R-:W-:-:S02]  /*2060*/  USEL UR8, UR8, URZ, UP0 ;  /* 0x0000003f08087287 */ /* 0x000fc40008000000 */
[----:B------:R-:W-:Y:S02]  /*2070*/  USEL UR9, UR9, URZ, UP1 ;  /* 0x0000003f09097287 */ /* 0x000fe40008800000 */
[----:B------:R-:W-:Y:S01]  /*2080*/  LOP3.LUT R5, R5, UR4, RZ, 0x3c, !PT ;  /* 0x0000000405057c12 */ /* 0x000fe2000f8e3cff */
[----:B------:R-:W-:Y:S09]  /*2090*/  @P1 BRA `(.L_x_29) ;  /* 0xfffffffc00501947 */ /* 0x000ff2000383ffff */
.L_x_22:
[----:B------:R-:W2:Y:S01]  /*20a0*/  LDC R0, c[0x0][0x28c] ;  /* 0x0000a300ff007b82 */ /* 0x000ea20000000800 */
[----:B01----:R-:W-:-:S04]  /*20b0*/  IMAD.U32 R3, RZ, RZ, UR49 ;  /* 0x00000031ff037e24 */ /* 0x003fc8000f8e00ff */
[----:B------:R0:W-:Y:S01]  /*20c0*/  SYNCS.ARRIVE.TRANS64.A1T0 RZ, [R3+UR48], RZ ;  /* 0x000000ff03ff79a7 */ /* 0x0001e20008100030 */
[----:B--2---:R-:W-:-:S13]  /*20d0*/  ISETP.GE.AND P1, PT, R0, 0x1, PT ;  /* 0x000000010000780c */ /* 0x004fda0003f26270 */
[----:B0-----:R-:W-:Y:S05]  /*20e0*/  @!P1 BRA `(.L_x_30) ;  /* 0x00000000003c9947 */ /* 0x001fea0003800000 */
[----:B------:R-:W-:Y:S05]  /*20f0*/  @!P0 BRA `(.L_x_31) ;  /* 0x0000000000048947 */ /* 0x000fea0003800000 */
[----:B------:R-:W-:Y:S01]  /*2100*/  BPT.TRAP 0x1 ;  /* 0x000000040000795c */ /* 0x000fe20000300000 */
.L_x_31:
[----:B------:R-:W-:Y:S01]  /*2110*/  UIADD3 UR6, UR38, UR42, URZ ;  /* 0x0000002a26067290 */ /* 0x000fe2000fffe03f */
[----:B------:R-:W-:-:S03]  /*2120*/  ISETP.GT.U32.AND P0, PT, R16, 0x1, PT ;  /* 0x000000011000780c */ /* 0x000fc60003f04070 */
[----:B------:R-:W-:-:S04]  /*2130*/  UIMAD.WIDE.U32 UR4, UR6, -0x45306eb3, URZ ;  /* 0xbacf914d060478a5 */ /* 0x000fc8000f8e003f */
[----:B------:R-:W-:-:S04]  /*2140*/  UIADD3 UR4, UR6, -UR5, URZ ;  /* 0x8000000506047290 */ /* 0x000fc8000fffe03f */
[----:B------:R-:W-:-:S04]  /*2150*/  ULEA.HI UR4, UR4, UR5, URZ, 0x1f ;  /* 0x0000000504047291 */ /* 0x000fc8000f8ff83f */
[----:B------:R-:W-:-:S04]  /*2160*/  USHF.R.U32.HI UR4, URZ, 0x5, UR4 ;  /* 0x000000053f047899 */ /* 0x000fc80008011604 */
[----:B------:R-:W-:-:S04]  /*2170*/  UIMAD UR4, UR4, -0x25, UR6 ;  /* 0xffffffdb040478a4 */ /* 0x000fc8000f8e0206 */
[----:B------:R-:W-:-:S04]  /*2180*/  ULEA UR4, UR4, UR41, 0x3 ;  /* 0x0000002904047291 */ /* 0x000fc8000f8e183f */
[----:B------:R-:W-:-:S04]  /*2190*/  UIADD3 UR4, UR4, 0x128, URZ ;  /* 0x0000012804047890 */ /* 0x000fc8000fffe03f */
[----:B------:R-:W-:-:S09]  /*21a0*/  UPRMT UR4, URZ, 0x654, UR4 ;  /* 0x000006543f047896 */ /* 0x000fd20008000004 */
[----:B------:R-:W-:Y:S01]  /*21b0*/  SYNCS.ARRIVE.TRANS64.RED.A1T0 RZ, [UR4], RZ ;  /* 0x000000ffffff79a7 */ /* 0x000fe20008100404 */
[----:B------:R-:W-:Y:S05]  /*21c0*/  @P0 BRA `(.L_x_30) ;  /* 0x0000000000040947 */ /* 0x000fea0003800000 */
[----:B------:R-:W-:Y:S01]  /*21d0*/  BPT.TRAP 0x1 ;  /* 0x000000040000795c */ /* 0x000fe20000300000 */
.L_x_30:
[----:B------:R-:W-:Y:S01]  /*21e0*/  SHF.L.U32 R3, R58, 0x1f, RZ ;  /* 0x0000001f3a037819 */ /* 0x000fe200000006ff */
[----:B------:R-:W-:Y:S01]  /*21f0*/  UISETP.GE.U32.AND UP1, UPT, UR47, 0x25, UPT ;  /* 0x000000252f00788c */ /* 0x000fe2000bf26070 */
[----:B------:R-:W-:Y:S01]  /*2200*/  IMAD.SHL.U32 R0, R19, 0x40, RZ ;  /* 0x0000004013007824 */ /* 0x000fe200078e00ff */
[----:B------:R-:W-:Y:S01]  /*2210*/  UIADD3 UR38, UR38, UR47, URZ ;  /* 0x0000002f26267290 */ /* 0x000fe2000fffe03f */
[----:B------:R-:W0:Y:S03]  /*2220*/  SYNCS.PHASECHK.TRANS64.TRYWAIT P0, [UR43+0x8], R3 ;  /* 0x00000803ff0075a7 */ /* 0x000e26000800016b */
[----:B------:R-:W-:-:S04]  /*2230*/  UISETP.GT.U32.AND UP0, UPT, UR38, 0x24, UPT ;  /* 0x000000242600788c */ /* 0x000fc8000bf04070 */
[----:B------:R-:W-:Y:S02]  /*2240*/  UISETP.LT.U32.AND UP0, UPT, UR47, 0x25, UP0 ;  /* 0x000000252f00788c */ /* 0x000fe40008701070 */
[----:B------:R-:W-:Y:S02]  /*2250*/  @UP1 UIMAD.WIDE.U32 UR4, UR38, -0x45306eb3, URZ ;  /* 0xbacf914d260418a5 */ /* 0x000fe4000f8e003f */
[----:B------:R-:W-:Y:S02]  /*2260*/  USEL UR6, URZ, 0x1, !UP0 ;  /* 0x000000013f067887 */ /* 0x000fe4000c000000 */
[----:B------:R-:W-:Y:S02]  /*2270*/  @UP1 UIADD3 UR4, UR38, -UR5, URZ ;  /* 0x8000000526041290 */ /* 0x000fe4000fffe03f */
[----:B------:R-:W-:Y:S02]  /*2280*/  ULOP3.LUT UR39, UR39, UR6, URZ, 0x3c, !UPT ;  /* 0x0000000627277292 */ /* 0x000fe4000f8e3c3f */
[----:B------:R-:W-:-:S04]  /*2290*/  @UP1 ULEA.HI UR4, UR4, UR5, URZ, 0x1f ;  /* 0x0000000504041291 */ /* 0x000fc8000f8ff83f */
[----:B------:R-:W-:-:S04]  /*22a0*/  @UP1 USHF.R.U32.HI UR4, URZ, 0x5, UR4 ;  /* 0x000000053f041899 */ /* 0x000fc80008011604 */
[----:B------:R-:W-:Y:S01]  /*22b0*/  @UP1 ULOP3.LUT UR39, UR39, 0x1, UR4, 0x78, !UPT ;  /* 0x0000000127271892 */ /* 0x000fe2000f8e7804 */
[----:B0-----:R-:W-:Y:S11]  /*22c0*/  @!P0 BRA `(.L_x_32) ;  /* 0x0000003800688947 */ /* 0x001ff60003800000 */
.L_x_127:
[----:B------:R-:W-:Y:S01]  /*22d0*/  ULDC UR4, c[0x0][0x284] ;  /* 0x0000a10000047ab9 */ /* 0x000fe20000000800 */
[----:B------:R-:W-:Y:S01]  /*22e0*/  IMAD.SHL.U32 R9, R22, 0x20, RZ ;  /* 0x0000002016097824 */ /* 0x000fe200078e00ff */
[----:B------:R-:W-:Y:S01]  /*22f0*/  ISETP.GE.AND P0, PT, R0, UR4, PT ;  /* 0x0000000400007c0c */ /* 0x000fe2000bf06270 */
[----:B------:R-:W-:-:S03]  /*2300*/  ULDC UR4, c[0x0][0x288] ;  /* 0x0000a20000047ab9 */ /* 0x000fc60000000800 */
[----:B------:R-:W-:-:S13]  /*2310*/  ISETP.GE.OR P0, PT, R9, UR4, P0 ;  /* 0x0000000409007c0c */ /* 0x000fda0008706670 */
[----:B------:R-:W-:Y:S05]  /*2320*/  @P0 BRA `(.L_x_33) ;  /* 0x0000000c00c80947 */ /* 0x000fea0003800000 */
[----:B------:R-:W-:Y:S01]  /*2330*/  SHF.R.S32.HI R8, RZ, 0x1f, R17 ;  /* 0x0000001fff087819 */ /* 0x000fe20000011411 */
[----:B------:R-:W-:Y:S01]  /*2340*/  ULDC.64 UR4, c[0x0][0x5d0] ;  /* 0x0001740000047ab9 */ /* 0x000fe20000000a00 */
[----:B------:R-:W-:Y:S01]  /*2350*/  SHF.R.S32.HI R14, RZ, 0x1f, R9 ;  /* 0x0000001fff0e7819 */ /* 0x000fe20000011409 */
[----:B0-----:R-:W-:Y:S01]  /*2360*/  IMAD.WIDE.U32 R4, R17, UR4, R44 ;  /* 0x0000000411047c25 */ /* 0x001fe2000f8e002c */
[----:B------:R-:W-:Y:S01]  /*2370*/  ULDC.64 UR6, c[0x0][0x5c8] ;  /* 0x0001720000067ab9 */ /* 0x000fe20000000a00 */
[----:B------:R-:W-:Y:S02]  /*2380*/  BSSY B0, `(.L_x_33) ;  /* 0x00000ec000007945 */ /* 0x000fe40003800000 */
[----:B------:R-:W-:Y:S01]  /*2390*/  IMAD R6, R8, UR4, RZ ;  /* 0x0000000408067c24 */ /* 0x000fe2000f8e02ff */
[----:B------:R-:W-:Y:S01]  /*23a0*/  IADD3 R4, P0, R9, R4, RZ ;  /* 0x0000000409047210 */ /* 0x000fe20007f1e0ff */
[----:B------:R-:W-:-:S04]  /*23b0*/  IMAD.WIDE R10, R19, 0x40, R42 ;  /* 0x00000040130a7825 */ /* 0x000fc800078e022a */
[----:B------:R-:W-:Y:S01]  /*23c0*/  IMAD R3, R17, UR5, R6 ;  /* 0x0000000511037c24 */ /* 0x000fe2000f8e0206 */
[----:B------:R-:W-:Y:S01]  /*23d0*/  ULDC.64 UR4, c[0x0][0x5c0] ;  /* 0x0001700000047ab9 */ /* 0x000fe20000000a00 */
[----:B------:R-:W-:-:S03]  /*23e0*/  IMAD.IADD R19, R50, 0x1, -R9 ;  /* 0x0000000132137824 */ /* 0x000fc600078e0a09 */
[----:B------:R-:W-:Y:S01]  /*23f0*/  IADD3.X R5, R14, R5, R3, P0, !PT ;  /* 0x000000050e057210 */ /* 0x000fe200007fe403 */
[----:B------:R-:W-:Y:S02]  /*2400*/  IMAD R3, R11, UR6, RZ ;  /* 0x000000060b037c24 */ /* 0x000fe4000f8e02ff */
[----:B------:R-:W-:-:S04]  /*2410*/  IMAD.WIDE.U32 R4, R10, UR6, R4 ;  /* 0x000000060a047c25 */ /* 0x000fc8000f8e0004 */
[----:B------:R-:W-:Y:S01]  /*2420*/  IMAD R3, R10, UR7, R3 ;  /* 0x000000070a037c24 */ /* 0x000fe2000f8e0203 */
[----:B------:R-:W-:-:S04]  /*2430*/  IADD3 R12, P0, R4, UR4, RZ ;  /* 0x00000004040c7c10 */ /* 0x000fc8000ff1e0ff */
[----:B------:R-:W-:Y:S01]  /*2440*/  IADD3.X R13, R5, UR5, R3, P0, !PT ;  /* 0x00000005050d7c10 */ /* 0x000fe200087fe403 */
[----:B------:R-:W-:Y:S01]  /*2450*/  IMAD.IADD R3, R53, 0x1, -R0 ;  /* 0x0000000135037824 */ /* 0x000fe200078e0a00 */
[----:B-----5:R-:W-:Y:S02]  /*2460*/  ISETP.NE.AND P0, PT, R41, RZ, PT ;  /* 0x000000ff2900720c */ /* 0x020fe40003f05270 */
[----:B------:R-:W-:-:S05]  /*2470*/  LEA R4, P1, R46, R12, 0x3 ;  /* 0x0000000c2e047211 */ /* 0x000fca00078218ff */
[----:B------:R-:W-:-:S06]  /*2480*/  IMAD.X R5, R47, 0x1, R13, P1 ;  /* 0x000000012f057824 */ /* 0x000fcc00008e060d */
[----:B------:R-:W-:Y:S05]  /*2490*/  @!P0 BRA `(.L_x_34) ;  /* 0x0000000800a08947 */ /* 0x000fea0003800000 */
[----:B------:R-:W0:Y:S01]  /*24a0*/  LDC.64 R20, c[0x0][0x5b0] ;  /* 0x00016c00ff147b82 */ /* 0x000e220000000a00 */
[----:B------:R-:W-:Y:S01]  /*24b0*/  ULDC.64 UR4, c[0x0][0x5b8] ;  /* 0x00016e0000047ab9 */ /* 0x000fe20000000a00 */
[----:B------:R-:W-:Y:S01]  /*24c0*/  ISETP.GE.AND P1, PT, R3, 0x1, PT ;  /* 0x000000010300780c */ /* 0x000fe20003f26270 */
[----:B------:R-:W-:Y:S01]  /*24d0*/  IMAD.WIDE.U32 R6, R17, UR4, R44 ;  /* 0x0000000411067c25 */ /* 0x000fe2000f8e002c */
[----:B------:R-:W-:Y:S02]  /*24e0*/  BSSY B1, `(.L_x_35) ;  /* 0x000000e000017945 */ /* 0x000fe40003800000 */
[----:B------:R-:W-:Y:S01]  /*24f0*/  ISETP.LT.OR P5, PT, R19, 0x1, !P1 ;  /* 0x000000011300780c */ /* 0x000fe20004fa1670 */
[----:B------:R-:W-:Y:S01]  /*2500*/  IMAD R0, R8, UR4, RZ ;  /* 0x0000000408007c24 */ /* 0x000fe2000f8e02ff */
[----:B------:R-:W1:Y:S01]  /*2510*/  LDC.64 R56, c[0x0][0x5a8] ;  /* 0x00016a00ff387b82 */ /* 0x000e620000000a00 */
[----:B------:R-:W-:Y:S02]  /*2520*/  IADD3 R8, P0, R9, R6, RZ ;  /* 0x0000000609087210 */ /* 0x000fe40007f1e0ff */
[----:B------:R-:W-:-:S05]  /*2530*/  IMAD R17, R17, UR5, R0 ;  /* 0x0000000511117c24 */ /* 0x000fca000f8e0200 */
[----:B------:R-:W-:Y:S01]  /*2540*/  IADD3.X R9, R14, R7, R17, P0, !PT ;  /* 0x000000070e097210 */ /* 0x000fe200007fe411 */
[-C--:B0-----:R-:W-:Y:S02]  /*2550*/  IMAD R0, R11, R20.reuse, RZ ;  /* 0x000000140b007224 */ /* 0x081fe400078e02ff */
[----:B------:R-:W-:-:S04]  /*2560*/  IMAD.WIDE.U32 R6, R10, R20, R8 ;  /* 0x000000140a067225 */ /* 0x000fc800078e0008 */
[----:B------:R-:W-:Y:S01]  /*2570*/  IMAD R17, R10, R21, R0 ;  /* 0x000000150a117224 */ /* 0x000fe200078e0200 */
[----:B-1----:R-:W-:-:S04]  /*2580*/  IADD3 R14, P0, R6, R56, RZ ;  /* 0x00000038060e7210 */ /* 0x002fc80007f1e0ff */
[----:B------:R-:W-:Y:S01]  /*2590*/  IADD3.X R15, R57, R7, R17, P0, !PT ;  /* 0x00000007390f7210 */ /* 0x000fe200007fe411 */
[----:B------:R-:W-:Y:S08]  /*25a0*/  @P5 BRA `(.L_x_36) ;  /* 0x0000000000045947 */ /* 0x000ff00003800000 */
[----:B------:R0:W5:Y:S02]  /*25b0*/  LDG.E.U8 R54, desc[UR36][R14.64] ;  /* 0x000000240e367981 */ /* 0x000164000c1e1100 */
.L_x_36:
[----:B------:R-:W-:Y:S05]  /*25c0*/  BSYNC B1 ;  /* 0x0000000000017941 */ /* 0x000fea0003800000 */
.L_x_35:
[----:B-----5:R-:W-:Y:S01]  /*25d0*/  LOP3.LUT R0, R54, 0xffff, RZ, 0xc0, !PT ;  /* 0x0000ffff36007812 */ /* 0x020fe200078ec0ff */
[----:B------:R-:W-:Y:S01]  /*25e0*/  IMAD.SHL.U32 R6, R20, 0x8, RZ ;  /* 0x0000000814067824 */ /* 0x000fe200078e00ff */
[----:B------:R-:W-:Y:S01]  /*25f0*/  ISETP.GE.AND P0, PT, R3, 0x9, PT ;  /* 0x000000090300780c */ /* 0x000fe20003f06270 */
[----:B------:R-:W-:Y:S01]  /*2600*/  BSSY B1, `(.L_x_37) ;  /* 0x000000e000017945 */ /* 0x000fe20003800000 */
[----:B------:R-:W-:Y:S02]  /*2610*/  PRMT R0, R0, 0x8880, RZ ;  /* 0x0000888000007816 */ /* 0x000fe400000000ff */
[----:B------:R-:W-:Y:S02]  /*2620*/  ISETP.LT.OR P2, PT, R19, 0x2, !P1 ;  /* 0x000000021300780c */ /* 0x000fe40004f41670 */
[----:B------:R-:W-:Y:S01]  /*2630*/  SHF.L.U64.HI R7, R20, 0x3, R21 ;  /* 0x0000000314077819 */ /* 0x000fe20000010215 */
[----:B------:R-:W-:-:S04]  /*2640*/  IMAD R3, R0, R41, RZ ;  /* 0x0000002900037224 */ /* 0x000fc800078e02ff */
[----:B------:R-:W-:Y:S02]  /*2650*/  @!P5 IMAD R11, R24, R40, R3 ;  /* 0x00000028180bd224 */ /* 0x000fe400078e0203 */
[----:B------:R-:W-:-:S03]  /*2660*/  IMAD.WIDE.U32 R6, R10, R20, R6 ;  /* 0x000000140a067225 */ /* 0x000fc600078e0006 */
[----:B------:R1:W-:Y:S01]  /*2670*/  @!P5 STG.E.U8 desc[UR36][R12.64], R11 ;  /* 0x0000000b0c00d986 */ /* 0x0003e2000c101124 */
[----:B------:R-:W-:Y:S01]  /*2680*/  IMAD.IADD R10, R17, 0x1, R7 ;  /* 0x00000001110a7824 */ /* 0x000fe200078e0207 */
[----:B------:R-:W-:Y:S01]  /*2690*/  IADD3 R6, P3, P4, R8, R56, R6 ;  /* 0x0000003808067210 */ /* 0x000fe20007c7e006 */
[----:B------:R-:W-:-:S12]  /*26a0*/  @P2 BRA `(.L_x_38) ;  /* 0x00000000000c2947 */ /* 0x000fd80003800000 */
[----:B------:R-:W2:Y:S02]  /*26b0*/  LDG.E.U8 R54, desc[UR36][R14.64+0x1] ;  /* 0x000001240e367981 */ /* 0x000ea4000c1e1100 */
[----:B--2---:R-:W-:-:S05]  /*26c0*/  PRMT R0, R54, 0x8880, RZ ;  /* 0x0000888036007816 */ /* 0x004fca00000000ff */
[----:B------:R-:W-:-:S07]  /*26d0*/  IMAD R3, R0, R41, RZ ;  /* 0x0000002900037224 */ /* 0x000fce00078e02ff */
.L_x_38:
[----:B------:R-:W-:Y:S05]  /*26e0*/  BSYNC B1 ;  /* 0x0000000000017941 */ /* 0x000fea0003800000 */
.L_x_37:
[----:B------:R-:W-:Y:S01]  /*26f0*/  ISETP.LT.OR P5, PT, R19, 0x1, !P0 ;  /* 0x000000011300780c */ /* 0x000fe200047a1670 */
[----:B------:R-:W-:Y:S01]  /*2700*/  @!P2 IMAD R25, R25, R40, R3 ;  /* 0x000000281919a224 */ /* 0x000fe200078e0203 */
[----:B------:R-:W-:Y:S01]  /*2710*/  BSSY B1, `(.L_x_39) ;  /* 0x000000a000017945 */ /* 0x000fe20003800000 */
[----:B------:R-:W-:Y:S02]  /*2720*/  IADD3.X R7, R9, R57, R10, P3, P4 ;  /* 0x0000003909077210 */ /* 0x000fe40001fe840a */
[C---:B------:R-:W-:Y:S01]  /*2730*/  ISETP.LT.OR P3, PT, R19.reuse, 0x2, !P0 ;  /* 0x000000021300780c */ /* 0x040fe20004761670 */
[----:B------:R2:W-:Y:S01]  /*2740*/  @!P2 STG.E.U8 desc[UR36][R12.64+0x1], R25 ;  /* 0x000001190c00a986 */ /* 0x0005e2000c101124 */
[C---:B------:R-:W-:Y:S02]  /*2750*/  ISETP.LT.OR P4, PT, R19.reuse, 0x9, !P1 ;  /* 0x000000091300780c */ /* 0x040fe40004f81670 */
[----:B------:R-:W-:-:S04]  /*2760*/  ISETP.LT.OR P2, PT, R19, 0xa, !P1 ;  /* 0x0000000a1300780c */ /* 0x000fc80004f41670 */
[----:B------:R-:W-:Y:S09]  /*2770*/  @P5 BRA `(.L_x_40) ;  /* 0x00000000000c5947 */ /* 0x000ff20003800000 */
[----:B------:R-:W3:Y:S02]  /*2780*/  LDG.E.U8 R54, desc[UR36][R6.64] ;  /* 0x0000002406367981 */ /* 0x000ee4000c1e1100 */
[----:B---3--:R-:W-:-:S05]  /*2790*/  PRMT R0, R54, 0x8880, RZ ;  /* 0x0000888036007816 */ /* 0x008fca00000000ff */
[----:B------:R-:W-:-:S07]  /*27a0*/  IMAD R3, R0, R41, RZ ;  /* 0x0000002900037224 */ /* 0x000fce00078e02ff */
.L_x_40:
[----:B------:R-:W-:Y:S05]  /*27b0*/  BSYNC B1 ;  /* 0x0000000000017941 */ /* 0x000fea0003800000 */
.L_x_39:
[----:B------:R-:W-:Y:S01]  /*27c0*/  @!P5 IMAD R9, R26, R40, R3 ;  /* 0x000000281a09d224 */ /* 0x000fe200078e0203 */
[----:B------:R-:W-:Y:S04]  /*27d0*/  BSSY B1, `(.L_x_41) ;  /* 0x0000006000017945 */ /* 0x000fe80003800000 */
[----:B------:R3:W-:Y:S01]  /*27e0*/  @!P5 STG.E.U8 desc[UR36][R4.64], R9 ;  /* 0x000000090400d986 */ /* 0x0007e2000c101124 */
[----:B------:R-:W-:Y:S05]  /*27f0*/  @P3 BRA `(.L_x_42) ;  /* 0x00000000000c3947 */ /* 0x000fea0003800000 */
[----:B------:R-:W4:Y:S02]  /*2800*/  LDG.E.U8 R54, desc[UR36][R6.64+0x1] ;  /* 0x0000012406367981 */ /* 0x000f24000c1e1100 */
[----:B----4-:R-:W-:-:S05]  /*2810*/  PRMT R0, R54, 0x8880, RZ ;  /* 0x0000888036007816 */ /* 0x010fca00000000ff */
[----:B------:R-:W-:-:S07]  /*2820*/  IMAD R3, R0, R41, RZ ;  /* 0x0000002900037224 */ /* 0x000fce00078e02ff */
.L_x_42:
[----:B------:R-:W-:Y:S05]  /*2830*/  BSYNC B1 ;  /* 0x0000000000017941 */ /* 0x000fea0003800000 */
.L_x_41:
[----:B------:R-:W-:Y:S01]  /*2840*/  @!P3 IMAD R27, R27, R40, R3 ;  /* 0x000000281b1bb224 */ /* 0x000fe200078e0203 */
[----:B------:R-:W-:Y:S04]  /*2850*/  BSSY B1, `(.L_x_43) ;  /* 0x0000006000017945 */ /* 0x000fe80003800000 */
[----:B------:R4:W-:Y:S01]  /*2860*/  @!P3 STG.E.U8 desc[UR36][R4.64+0x1], R27 ;  /* 0x0000011b0400b986 */ /* 0x0009e2000c101124 */
[----:B------:R-:W-:Y:S05]  /*2870*/  @P4 BRA `(.L_x_44) ;  /* 0x00000000000c4947 */ /* 0x000fea0003800000 */
[----:B------:R-:W5:Y:S02]  /*2880*/  LDG.E.U8 R54, desc[UR36][R14.64+0x8] ;  /* 0x000008240e367981 */ /* 0x000f64000c1e1100 */
[----:B-----5:R-:W-:-:S05]  /*2890*/  PRMT R0, R54, 0x8880, RZ ;  /* 0x0000888036007816 */ /* 0x020fca00000000ff */
[----:B------:R-:W-:-:S07]  /*28a0*/  IMAD R3, R0, R41, RZ ;  /* 0x0000002900037224 */ /* 0x000fce00078e02ff */
.L_x_44:
[----:B------:R-:W-:Y:S05]  /*28b0*/  BSYNC B1 ;  /* 0x0000000000017941 */ /* 0x000fea0003800000 */
.L_x_43:
[----:B---3--:R-:W-:Y:S01]  /*28c0*/  @!P4 IMAD R9, R28, R40, R3 ;  /* 0x000000281c09c224 */ /* 0x008fe200078e0203 */
[----:B------:R-:W-:Y:S04]  /*28d0*/  BSSY B1, `(.L_x_45) ;  /* 0x0000006000017945 */ /* 0x000fe80003800000 */
[----:B------:R3:W-:Y:S01]  /*28e0*/  @!P4 STG.E.U8 desc[UR36][R12.64+0x8], R9 ;  /* 0x000008090c00c986 */ /* 0x0007e2000c101124 */
[----:B------:R-:W-:Y:S05]  /*28f0*/  @P2 BRA `(.L_x_46) ;  /* 0x00000000000c2947 */ /* 0x000fea0003800000 */
[----:B------:R-:W5:Y:S02]  /*2900*/  LDG.E.U8 R54, desc[UR36][R14.64+0x9] ;  /* 0x000009240e367981 */ /* 0x000f64000c1e1100 */
[----:B-----5:R-:W-:-:S05]  /*2910*/  PRMT R0, R54, 0x8880, RZ ;  /* 0x0000888036007816 */ /* 0x020fca00000000ff */
[----:B------:R-:W-:-:S07]  /*2920*/  IMAD R3, R0, R41, RZ ;  /* 0x0000002900037224 */ /* 0x000fce00078e02ff */
.L_x_46:
[----:B------:R-:W-:Y:S05]  /*2930*/  BSYNC B1 ;  /* 0x0000000000017941 */ /* 0x000fea0003800000 */
.L_x_45:
[----:B------:R-:W-:Y:S01]  /*2940*/  ISETP.LT.OR P4, PT, R19, 0x9, !P0 ;  /* 0x000000091300780c */ /* 0x000fe20004781670 */
[----:B------:R-:W-:Y:S01]  /*2950*/  @!P2 IMAD R29, R29, R40, R3 ;  /* 0x000000281d1da224 */ /* 0x000fe200078e0203 */
[----:B------:R-:W-:Y:S01]  /*2960*/  BSSY B1, `(.L_x_47) ;  /* 0x0000009000017945 */ /* 0x000fe20003800000 */
[C---:B------:R-:W-:Y:S02]  /*2970*/  ISETP.LT.OR P3, PT, R19.reuse, 0xa, !P0 ;  /* 0x0000000a1300780c */ /* 0x040fe40004761670 */
[C---:B------:R-:W-:Y:S01]  /*2980*/  ISETP.LT.OR P5, PT, R19.reuse, 0x11, !P1 ;  /* 0x000000111300780c */ /* 0x040fe20004fa1670 */
[----:B------:R0:W-:Y:S01]  /*2990*/  @!P2 STG.E.U8 desc[UR36][R12.64+0x9], R29 ;  /* 0x0000091d0c00a986 */ /* 0x0001e2000c101124 */
[----:B------:R-:W-:-:S06]  /*29a0*/  ISETP.LT.OR P2, PT, R19, 0x12, !P1 ;  /* 0x000000121300780c */ /* 0x000fcc0004f41670 */
[----:B------:R-:W-:Y:S07]  /*29b0*/  @P4 BRA `(.L_x_48) ;  /* 0x00000000000c4947 */ /* 0x000fee0003800000 */
[----:B------:R-:W5:Y:S02]  /*29c0*/  LDG.E.U8 R54, desc[UR36][R6.64+0x8] ;  /* 0x0000082406367981 */ /* 0x000f64000c1e1100 */
[----:B-----5:R-:W-:-:S05]  /*29d0*/  PRMT R0, R54, 0x8880, RZ ;  /* 0x0000888036007816 */ /* 0x020fca00000000ff */
[----:B------:R-:W-:-:S07]  /*29e0*/  IMAD R3, R0, R41, RZ ;  /* 0x0000002900037224 */ /* 0x000fce00078e02ff */
.L_x_48:
[----:B------:R-:W-:Y:S05]  /*29f0*/  BSYNC B1 ;  /* 0x0000000000017941 */ /* 0x000fea0003800000 */
.L_x_47:
[----:B---3--:R-:W-:Y:S01]  /*2a00*/  @!P4 IMAD R9, R30, R40, R3 ;  /* 0x000000281e09c224 */ /* 0x008fe200078e0203 */
[----:B------:R-:W-:Y:S04]  /*2a10*/  BSSY B1, `(.L_x_49) ;  /* 0x0000006000017945 */ /* 0x000fe80003800000 */
[----:B------:R3:W-:Y:S01]  /*2a20*/  @!P4 STG.E.U8 desc[UR36][R4.64+0x8], R9 ;  /* 0x000008090400c986 */ /* 0x0007e2000c101124 */
[----:B------:R-:W-:Y:S05]  /*2a30*/  @P3 BRA `(.L_x_50) ;  /* 0x00000000000c3947 */ /* 0x000fea0003800000 */
[----:B------:R-:W5:Y:S02]  /*2a40*/  LDG.E.U8 R54, desc[UR36][R6.64+0x9] ;  /* 0x0000092406367981 */ /* 0x000f64000c1e1100 */
[----:B-----5:R-:W-:-:S05]  /*2a50*/  PRMT R0, R54, 0x8880, RZ ;  /* 0x0000888036007816 */ /* 0x020fca00000000ff */
[----:B------:R-:W-:-:S07]  /*2a60*/  IMAD R3, R0, R41, RZ ;  /* 0x0000002900037224 */ /* 0x000fce00078e02ff */
.L_x_50:
[----:B------:R-:W-:Y:S05]  /*2a70*/  BSYNC B1 ;  /* 0x0000000000017941 */ /* 0x000fea0003800000 */
.L_x_49:
[----:B------:R-:W-:Y:S01]  /*2a80*/  @!P3 IMAD R31, R31, R40, R3 ;  /* 0x000000281f1fb224 */ /* 0x000fe200078e0203 */
[----:B------:R-:W-:Y:S04]  /*2a90*/  BSSY B1, `(.L_x_51) ;  /* 0x0000006000017945 */ /* 0x000fe80003800000 */
[----:B------:R0:W-:Y:S01]  /*2aa0*/  @!P3 STG.E.U8 desc[UR36][R4.64+0x9], R31 ;  /* 0x0000091f0400b986 */ /* 0x0001e2000c101124 */
[----:B------:R-:W-:Y:S05]  /*2ab0*/  @P5 BRA `(.L_x_52) ;  /* 0x00000000000c5947 */ /* 0x000fea0003800000 */
[----:B------:R-:W5:Y:S02]  /*2ac0*/  LDG.E.U8 R54, desc[UR36][R14.64+0x10] ;  /* 0x000010240e367981 */ /* 0x000f64000c1e1100 */
[----:B-----5:R-:W-:-:S05]  /*2ad0*/  PRMT R0, R54, 0x8880, RZ ;  /* 0x0000888036007816 */ /* 0x020fca00000000ff */
[----:B------:R-:W-:-:S07]  /*2ae0*/  IMAD R3, R0, R41, RZ ;  /* 0x0000002900037224 */ /* 0x000fce00078e02ff */
.L_x_52:
[----:B------:R-:W-:Y:S05]  /*2af0*/  BSYNC B1 ;  /* 0x0000000000017941 */ /* 0x000fea0003800000 */
.L_x_51:
[----:B---3--:R-:W-:Y:S01]  /*2b00*/  @!P5 IMAD R9, R32, R40, R3 ;  /* 0x000000282009d224 */ /* 0x008fe200078e0203 */
[----:B------:R-:W-:Y:S04]  /*2b10*/  BSSY B1, `(.L_x_53) ;  /* 0x0000006000017945 */ /* 0x000fe80003800000 */
[----:B------:R3:W-:Y:S01]  /*2b20*/  @!P5 STG.E.U8 desc[UR36][R12.64+0x10], R9 ;  /* 0x000010090c00d986 */ /* 0x0007e2000c101124 */
[----:B------:R-:W-:Y:S05]  /*2b30*/  @P2 BRA `(.L_x_54) ;  /* 0x00000000000c2947 */ /* 0x000fea0003800000 */
[----:B------:R-:W5:Y:S02]  /*2b40*/  LDG.E.U8 R54, desc[UR36][R14.64+0x11] ;  /* 0x000011240e367981 */ /* 0x000f64000c1e1100 */
[----:B-----5:R-:W-:-:S05]  /*2b50*/  PRMT R0, R54, 0x8880, RZ ;  /* 0x0000888036007816 */ /* 0x020fca00000000ff */
[----:B------:R-:W-:-:S07]  /*2b60*/  IMAD R3, R0, R41, RZ ;  /* 0x0000002900037224 */ /* 0x000fce00078e02ff */
.L_x_54:
[----:B------:R-:W-:Y:S05]  /*2b70*/  BSYNC B1 ;  /* 0x0000000000017941 */ /* 0x000fea0003800000 */
.L_x_53:
[----:B------:R-:W-:Y:S01]  /*2b80*/  ISETP.LT.OR P4, PT, R19, 0x11, !P0 ;  /* 0x000000111300780c */ /* 0x000fe20004781670 */
[----:B------:R-:W-:Y:S01]  /*2b90*/  @!P2 IMAD R33, R33, R40, R3 ;  /* 0x000000282121a224 */ /* 0x000fe200078e0203 */
[----:B------:R-:W-:Y:S01]  /*2ba0*/  BSSY B1, `(.L_x_55) ;  /* 0x000000a000017945 */ /* 0x000fe20003800000 */
[C---:B------:R-:W-:Y:S02]  /*2bb0*/  ISETP.LT.OR P3, PT, R19.reuse, 0x12, !P0 ;  /* 0x000000121300780c */ /* 0x040fe40004761670 */
[C---:B------:R-:W-:Y:S01]  /*2bc0*/  ISETP.LT.OR P5, PT, R19.reuse, 0x19, !P0 ;  /* 0x000000191300780c */ /* 0x040fe200047a1670 */
[----:B------:R0:W-:Y:S01]  /*2bd0*/  @!P2 STG.E.U8 desc[UR36][R12.64+0x11], R33 ;  /* 0x000011210c00a986 */ /* 0x0001e2000c101124 */
[C---:B------:R-:W-:Y:S02]  /*2be0*/  ISETP.LT.OR P2, PT, R19.reuse, 0x19, !P1 ;  /* 0x000000191300780c */ /* 0x040fe40004f41670 */
[----:B------:R-:W-:-:S04]  /*2bf0*/  ISETP.LT.OR P1, PT, R19, 0x1a, !P1 ;  /* 0x0000001a1300780c */ /* 0x000fc80004f21670 */
[----:B------:R-:W-:Y:S09]  /*2c00*/  @P4 BRA `(.L_x_56) ;  /* 0x00000000000c4947 */ /* 0x000ff20003800000 */
[----:B------:R-:W5:Y:S02]  /*2c10*/  LDG.E.U8 R54, desc[UR36][R6.64+0x10] ;  /* 0x0000102406367981 */ /* 0x000f64000c1e1100 */
[----:B-----5:R-:W-:-:S05]  /*2c20*/  PRMT R0, R54, 0x8880, RZ ;  /* 0x0000888036007816 */ /* 0x020fca00000000ff */
[----:B------:R-:W-:-:S07]  /*2c30*/  IMAD R3, R0, R41, RZ ;  /* 0x0000002900037224 */ /* 0x000fce00078e02ff */
.L_x_56:
[----:B------:R-:W-:Y:S05]  /*2c40*/  BSYNC B1 ;  /* 0x0000000000017941 */ /* 0x000fea0003800000 */
.L_x_55:
[----:B---3--:R-:W-:Y:S01]  /*2c50*/  @!P4 IMAD R9, R34, R40, R3 ;  /* 0x000000282209c224 */ /* 0x008fe200078e0203 */
[----:B------:R-:W-:Y:S04]  /*2c60*/  BSSY B1, `(.L_x_57) ;  /* 0x0000006000017945 */ /* 0x000fe80003800000 */
[----:B------:R3:W-:Y:S01]  /*2c70*/  @!P4 STG.E.U8 desc[UR36][R4.64+0x10], R9 ;  /* 0x000010090400c986 */ /* 0x0007e2000c101124 */
[----:B------:R-:W-:Y:S05]  /*2c80*/  @P3 BRA `(.L_x_58) ;  /* 0x00000000000c3947 */ /* 0x000fea0003800000 */
[----:B------:R-:W5:Y:S02]  /*2c90*/  LDG.E.U8 R54, desc[UR36][R6.64+0x11] ;  /* 0x0000112406367981 */ /* 0x000f64000c1e1100 */
[----:B-----5:R-:W-:-:S05]  /*2ca0*/  PRMT R0, R54, 0x8880, RZ ;  /* 0x0000888036007816 */ /* 0x020fca00000000ff */
[----:B------:R-:W-:-:S07]  /*2cb0*/  IMAD R3, R0, R41, RZ ;  /* 0x0000002900037224 */ /* 0x000fce00078e02ff */
.L_x_58:
[----:B------:R-:W-:Y:S05]  /*2cc0*/  BSYNC B1 ;  /* 0x0000000000017941 */ /* 0x000fea0003800000 */
.L_x_57:
[----:B------:R-:W-:Y:S01]  /*2cd0*/  @!P3 IMAD R35, R35, R40, R3 ;  /* 0x000000282323b224 */ /* 0x000fe200078e0203 */
[----:B------:R-:W-:Y:S04]  /*2ce0*/  BSSY B1, `(.L_x_59) ;  /* 0x0000006000017945 */ /* 0x000fe80003800000 */
[----:B------:R0:W-:Y:S01]  /*2cf0*/  @!P3 STG.E.U8 desc[UR36][R4.64+0x11], R35 ;  /* 0x000011230400b986 */ /* 0x0001e2000c101124 */
[----:B------:R-:W-:Y:S05]  /*2d00*/  @P2 BRA `(.L_x_60) ;  /* 0x00000000000c2947 */ /* 0x000fea0003800000 */
[----:B------:R-:W5:Y:S02]  /*2d10*/  LDG.E.U8 R54, desc[UR36][R14.64+0x18] ;  /* 0x000018240e367981 */ /* 0x000f64000c1e1100 */
[----:B-----5:R-:W-:-:S05]  /*2d20*/  PRMT R0, R54, 0x8880, RZ ;  /* 0x0000888036007816 */ /* 0x020fca00000000ff */
[----:B------:R-:W-:-:S07]  /*2d30*/  IMAD R3, R0, R41, RZ ;  /* 0x0000002900037224 */ /* 0x000fce00078e02ff */
.L_x_60:
[----:B------:R-:W-:Y:S05]  /*2d40*/  BSYNC B1 ;  /* 0x0000000000017941 */ /* 0x000fea0003800000 */
.L_x_59:
[----:B---3--:R-:W-:Y:S01]  /*2d50*/  @!P2 IMAD R9, R36, R40, R3 ;  /* 0x000000282409a224 */ /* 0x008fe200078e0203 */
[----:B------:R-:W-:Y:S04]  /*2d60*/  BSSY B1, `(.L_x_61) ;  /* 0x0000006000017945 */ /* 0x000fe80003800000 */
[----:B------:R3:W-:Y:S01]  /*2d70*/  @!P2 STG.E.U8 desc[UR36][R12.64+0x18], R9 ;  /* 0x000018090c00a986 */ /* 0x0007e2000c101124 */
[----:B------:R-:W-:Y:S05]  /*2d80*/  @P1 BRA `(.L_x_62) ;  /* 0x00000000000c1947 */ /* 0x000fea0003800000 */
[----:B------:R-:W5:Y:S02]  /*2d90*/  LDG.E.U8 R54, desc[UR36][R14.64+0x19] ;  /* 0x000019240e367981 */ /* 0x000f64000c1e1100 */
[----:B-----5:R-:W-:-:S05]  /*2da0*/  PRMT R0, R54, 0x8880, RZ ;  /* 0x0000888036007816 */ /* 0x020fca00000000ff */
[----:B------:R-:W-:-:S07]  /*2db0*/  IMAD R3, R0, R41, RZ ;  /* 0x0000002900037224 */ /* 0x000fce00078e02ff */
.L_x_62:
[----:B------:R-:W-:Y:S05]  /*2dc0*/  BSYNC B1 ;  /* 0x0000000000017941 */ /* 0x000fea0003800000 */
.L_x_61:
[----:B------:R-:W-:Y:S01]  /*2dd0*/  @!P1 IMAD R37, R37, R40, R3 ;  /* 0x0000002825259224 */ /* 0x000fe200078e0203 */
[----:B------:R-:W-:Y:S04]  /*2de0*/  BSSY B1, `(.L_x_63) ;  /* 0x0000006000017945 */ /* 0x000fe80003800000 */
[----:B------:R0:W-:Y:S01]  /*2df0*/  @!P1 STG.E.U8 desc[UR36][R12.64+0x19], R37 ;  /* 0x000019250c009986 */ /* 0x0001e2000c101124 */
[----:B------:R-:W-:Y:S05]  /*2e00*/  @P5 BRA `(.L_x_64) ;  /* 0x00000000000c5947 */ /* 0x000fea0003800000 */
[----:B------:R-:W5:Y:S02]  /*2e10*/  LDG.E.U8 R54, desc[UR36][R6.64+0x18] ;  /* 0x0000182406367981 */ /* 0x000f64000c1e1100 */
[----:B-----5:R-:W-:-:S05]  /*2e20*/  PRMT R0, R54, 0x8880, RZ ;  /* 0x0000888036007816 */ /* 0x020fca00000000ff */
[----:B------:R-:W-:-:S07]  /*2e30*/  IMAD R3, R0, R41, RZ ;  /* 0x0000002900037224 */ /* 0x000fce00078e02ff */
.L_x_64:
[----:B------:R-:W-:Y:S05]  /*2e40*/  BSYNC B1 ;  /* 0x0000000000017941 */ /* 0x000fea0003800000 */
.L_x_63:
[----:B---3--:R-:W-:Y:S01]  /*2e50*/  @!P5 IMAD R9, R38, R40, R3 ;  /* 0x000000282609d224 */ /* 0x008fe200078e0203 */
[----:B------:R-:W-:Y:S01]  /*2e60*/  ISETP.LT.OR P0, PT, R19, 0x1a, !P0 ;  /* 0x0000001a1300780c */ /* 0x000fe20004701670 */
[----:B------:R-:W-:Y:S03]  /*2e70*/  BSSY B1, `(.L_x_65) ;  /* 0x0000006000017945 */ /* 0x000fe60003800000 */
[----:B------:R3:W-:Y:S09]  /*2e80*/  @!P5 STG.E.U8 desc[UR36][R4.64+0x18], R9 ;  /* 0x000018090400d986 */ /* 0x0007f2000c101124 */
[----:B------:R-:W-:Y:S05]  /*2e90*/  @P0 BRA `(.L_x_66) ;  /* 0x00000000000c0947 */ /* 0x000fea0003800000 */
[----:B------:R-:W5:Y:S02]  /*2ea0*/  LDG.E.U8 R54, desc[UR36][R6.64+0x19] ;  /* 0x0000192406367981 */ /* 0x000f64000c1e1100 */
[----:B-----5:R-:W-:-:S05]  /*2eb0*/  PRMT R0, R54, 0x8880, RZ ;  /* 0x0000888036007816 */ /* 0x020fca00000000ff */
[----:B------:R-:W-:-:S07]  /*2ec0*/  IMAD R3, R0, R41, RZ ;  /* 0x0000002900037224 */ /* 0x000fce00078e02ff */
.L_x_66:
[----:B------:R-:W-:Y:S05]  /*2ed0*/  BSYNC B1 ;  /* 0x0000000000017941 */ /* 0x000fea0003800000 */
.L_x_65:
[----:B------:R-:W-:Y:S01]  /*2ee0*/  IMAD R3, R39, R40, R3 ;  /* 0x0000002827037224 */ /* 0x000fe200078e0203 */
[----:B------:R-:W-:Y:S06]  /*2ef0*/  @P0 BRA `(.L_x_67) ;  /* 0x0000000000d00947 */ /* 0x000fec0003800000 */
[----:B------:R0:W-:Y:S01]  /*2f00*/  STG.E.U8 desc[UR36][R4.64+0x19], R3 ;  /* 0x0000190304007986 */ /* 0x0001e2000c101124 */
[----:B------:R-:W-:Y:S05]  /*2f10*/  BRA `(.L_x_67) ;  /* 0x0000000000c87947 */ /* 0x000fea0003800000 */
.L_x_34:
[C---:B------:R-:W-:Y:S02]  /*2f20*/  ISETP.GE.AND P1, PT, R3.reuse, 0x1, PT ;  /* 0x000000010300780c */ /* 0x040fe40003f26270 */
[----:B------:R-:W-:Y:S02]  /*2f30*/  ISETP.GE.AND P0, PT, R3, 0x9, PT ;  /* 0x000000090300780c */ /* 0x000fe40003f06270 */
[C---:B------:R-:W-:Y:S02]  /*2f40*/  ISETP.LT.OR P4, PT, R19.reuse, 0x1, !P1 ;  /* 0x000000011300780c */ /* 0x040fe40004f81670 */
[C---:B------:R-:W-:Y:S02]  /*2f50*/  ISETP.LT.OR P3, PT, R19.reuse, 0x2, !P1 ;  /* 0x000000021300780c */ /* 0x040fe40004f61670 */
[C---:B------:R-:W-:Y:S02]  /*2f60*/  ISETP.LT.OR P2, PT, R19.reuse, 0x1, !P0 ;  /* 0x000000011300780c */ /* 0x040fe40004741670 */
[----:B------:R-:W-:-:S07]  /*2f70*/  ISETP.LT.OR P5, PT, R19, 0x2, !P0 ;  /* 0x000000021300780c */ /* 0x000fce00047a1670 */
[-C--:B------:R-:W-:Y:S02]  /*2f80*/  @!P4 IMAD R3, R24, R40.reuse, RZ ;  /* 0x000000281803c224 */ /* 0x080fe400078e02ff */
[-C--:B------:R-:W-:Y:S02]  /*2f90*/  @!P3 IMAD R25, R25, R40.reuse, RZ ;  /* 0x000000281919b224 */ /* 0x080fe400078e02ff */
[-C--:B------:R-:W-:Y:S01]  /*2fa0*/  @!P2 IMAD R7, R26, R40.reuse, RZ ;  /* 0x000000281a07a224 */ /* 0x080fe200078e02ff */
[----:B------:R0:W-:Y:S01]  /*2fb0*/  @!P4 STG.E.U8 desc[UR36][R12.64], R3 ;  /* 0x000000030c00c986 */ /* 0x0001e2000c101124 */
[----:B------:R-:W-:Y:S01]  /*2fc0*/  ISETP.LT.OR P4, PT, R19, 0x9, !P1 ;  /* 0x000000091300780c */ /* 0x000fe20004f81670 */
[----:B------:R-:W-:Y:S02]  /*2fd0*/  @!P5 IMAD R27, R27, R40, RZ ;  /* 0x000000281b1bd224 */ /* 0x000fe400078e02ff */
[----:B------:R-:W-:Y:S01]  /*2fe0*/  @!P3 STG.E.U8 desc[UR36][R12.64+0x1], R25 ;  /* 0x000001190c00b986 */ /* 0x000fe2000c101124 */
[----:B------:R-:W-:-:S03]  /*2ff0*/  ISETP.LT.OR P3, PT, R19, 0xa, !P1 ;  /* 0x0000000a1300780c */ /* 0x000fc60004f61670 */
[----:B------:R1:W-:Y:S01]  /*3000*/  @!P2 STG.E.U8 desc[UR36][R4.64], R7 ;  /* 0x000000070400a986 */ /* 0x0003e2000c101124 */
[----:B------:R-:W-:-:S03]  /*3010*/  ISETP.LT.OR P2, PT, R19, 0x9, !P0 ;  /* 0x000000091300780c */ /* 0x000fc60004741670 */
[----:B------:R-:W-:Y:S01]  /*3020*/  @!P5 STG.E.U8 desc[UR36][R4.64+0x1], R27 ;  /* 0x0000011b0400d986 */ /* 0x000fe2000c101124 */
[----:B------:R-:W-:Y:S01]  /*3030*/  ISETP.LT.OR P5, PT, R19, 0xa, !P0 ;  /* 0x0000000a1300780c */ /* 0x000fe200047a1670 */
[----:B------:R-:W-:-:S04]  /*3040*/  @!P4 IMAD R9, R28, R40, RZ ;  /* 0x000000281c09c224 */ /* 0x000fc800078e02ff */
[-C--:B------:R-:W-:Y:S01]  /*3050*/  @!P3 IMAD R29, R29, R40.reuse, RZ ;  /* 0x000000281d1db224 */ /* 0x080fe200078e02ff */
[----:B------:R2:W-:Y:S01]  /*3060*/  @!P4 STG.E.U8 desc[UR36][R12.64+0x8], R9 ;  /* 0x000008090c00c986 */ /* 0x0005e2000c101124 */
[C---:B------:R-:W-:Y:S02]  /*3070*/  ISETP.LT.OR P4, PT, R19.reuse, 0x12, !P1 ;  /* 0x000000121300780c */ /* 0x040fe40004f81670 */
[-C--:B0-----:R-:W-:Y:S01]  /*3080*/  @!P2 IMAD R3, R30, R40.reuse, RZ ;  /* 0x000000281e03a224 */ /* 0x081fe200078e02ff */
[----:B------:R-:W-:Y:S01]  /*3090*/  @!P3 STG.E.U8 desc[UR36][R12.64+0x9], R29 ;  /* 0x0000091d0c00b986 */ /* 0x000fe2000c101124 */
[----:B------:R-:W-:Y:S02]  /*30a0*/  ISETP.LT.OR P3, PT, R19, 0x11, !P1 ;  /* 0x000000111300780c */ /* 0x000fe40004f61670 */
[----:B------:R-:W-:Y:S01]  /*30b0*/  @!P5 IMAD R31, R31, R40, RZ ;  /* 0x000000281f1fd224 */ /* 0x000fe200078e02ff */
[----:B------:R-:W-:Y:S01]  /*30c0*/  @!P2 STG.E.U8 desc[UR36][R4.64+0x8], R3 ;  /* 0x000008030400a986 */ /* 0x000fe2000c101124 */
[----:B------:R-:W-:-:S03]  /*30d0*/  ISETP.LT.OR P2, PT, R19, 0x11, !P0 ;  /* 0x000000111300780c */ /* 0x000fc60004741670 */
[----:B------:R-:W-:Y:S01]  /*30e0*/  @!P5 STG.E.U8 desc[UR36][R4.64+0x9], R31 ;  /* 0x0000091f0400d986 */ /* 0x000fe2000c101124 */
[----:B------:R-:W-:Y:S01]  /*30f0*/  ISETP.LT.OR P5, PT, R19, 0x19, !P0 ;  /* 0x000000191300780c */ /* 0x000fe200047a1670 */
[----:B------:R-:W-:-:S04]  /*3100*/  @!P4 IMAD R33, R33, R40, RZ ;  /* 0x000000282121c224 */ /* 0x000fc800078e02ff */
[-C--:B-1----:R-:W-:Y:S01]  /*3110*/  @!P3 IMAD R7, R32, R40.reuse, RZ ;  /* 0x000000282007b224 */ /* 0x082fe200078e02ff */
[----:B------:R-:W-:Y:S01]  /*3120*/  @!P4 STG.E.U8 desc[UR36][R12.64+0x11], R33 ;  /* 0x000011210c00c986 */ /* 0x000fe2000c101124 */
[C---:B------:R-:W-:Y:S02]  /*3130*/  ISETP.LT.OR P4, PT, R19.reuse, 0x12, !P0 ;  /* 0x000000121300780c */ /* 0x040fe40004781670 */
[C---:B------:R-:W-:Y:S01]  /*3140*/  ISETP.LT.OR P0, PT, R19.reuse, 0x1a, !P0 ;  /* 0x0000001a1300780c */ /* 0x040fe20004701670 */
[----:B------:R0:W-:Y:S01]  /*3150*/  @!P3 STG.E.U8 desc[UR36][R12.64+0x10], R7 ;  /* 0x000010070c00b986 */ /* 0x0001e2000c101124 */
[C---:B------:R-:W-:Y:S01]  /*3160*/  ISETP.LT.OR P3, PT, R19.reuse, 0x19, !P1 ;  /* 0x000000191300780c */ /* 0x040fe20004f61670 */
[----:B--2---:R-:W-:Y:S01]  /*3170*/  @!P2 IMAD R9, R34, R40, RZ ;  /* 0x000000282209a224 */ /* 0x004fe200078e02ff */
[----:B------:R-:W-:-:S04]  /*3180*/  ISETP.LT.OR P1, PT, R19, 0x1a, !P1 ;  /* 0x0000001a1300780c */ /* 0x000fc80004f21670 */
[----:B------:R1:W-:Y:S03]  /*3190*/  @!P2 STG.E.U8 desc[UR36][R4.64+0x10], R9 ;  /* 0x000010090400a986 */ /* 0x0003e6000c101124 */
[-C--:B------:R-:W-:Y:S02]  /*31a0*/  @!P4 IMAD R35, R35, R40.reuse, RZ ;  /* 0x000000282323c224 */ /* 0x080fe400078e02ff */
[-C--:B0-----:R-:W-:Y:S02]  /*31b0*/  @!P5 IMAD R7, R38, R40.reuse, RZ ;  /* 0x000000282607d224 */ /* 0x081fe400078e02ff */
[-C--:B------:R-:W-:Y:S01]  /*31c0*/  @!P3 IMAD R3, R36, R40.reuse, RZ ;  /* 0x000000282403b224 */ /* 0x080fe200078e02ff */
[----:B------:R1:W-:Y:S01]  /*31d0*/  @!P4 STG.E.U8 desc[UR36][R4.64+0x11], R35 ;  /* 0x000011230400c986 */ /* 0x0003e2000c101124 */
[-C--:B------:R-:W-:Y:S02]  /*31e0*/  @!P1 IMAD R37, R37, R40.reuse, RZ ;  /* 0x0000002825259224 */ /* 0x080fe400078e02ff */
[----:B------:R-:W-:Y:S01]  /*31f0*/  @!P0 IMAD R39, R39, R40, RZ ;  /* 0x0000002827278224 */ /* 0x000fe200078e02ff */
[----:B------:R1:W-:Y:S04]  /*3200*/  @!P3 STG.E.U8 desc[UR36][R12.64+0x18], R3 ;  /* 0x000018030c00b986 */ /* 0x0003e8000c101124 */
[----:B------:R1:W-:Y:S04]  /*3210*/  @!P1 STG.E.U8 desc[UR36][R12.64+0x19], R37 ;  /* 0x000019250c009986 */ /* 0x0003e8000c101124 */
[----:B------:R1:W-:Y:S04]  /*3220*/  @!P5 STG.E.U8 desc[UR36][R4.64+0x18], R7 ;  /* 0x000018070400d986 */ /* 0x0003e8000c101124 */
[----:B------:R1:W-:Y:S02]  /*3230*/  @!P0 STG.E.U8 desc[UR36][R4.64+0x19], R39 ;  /* 0x0000192704008986 */ /* 0x0003e4000c101124 */
.L_x_67:
[----:B------:R-:W-:Y:S05]  /*3240*/  BSYNC B0 ;  /* 0x0000000000007941 */ /* 0x000fea0003800000 */
.L_x_33:
[----:B01-34-:R-:W3:Y:S01]  /*3250*/  LDL.64 R4, [R1] ;  /* 0x0000000001047983 */ /* 0x01bee20000100a00 */
[----:B------:R-:W-:Y:S01]  /*3260*/  ULDC.64 UR4, c[0x0][0x650] ;  /* 0x0001940000047ab9 */ /* 0x000fe20000000a00 */
[----:B------:R-:W-:Y:S02]  /*3270*/  IMAD.U32 R0, RZ, RZ, UR44 ;  /* 0x0000002cff007e24 */ /* 0x000fe4000f8e00ff */
[----:B------:R-:W-:Y:S02]  /*3280*/  IMAD.MOV.U32 R19, RZ, RZ, -0x1 ;  /* 0xffffffffff137424 */ /* 0x000fe400078e00ff */
[----:B------:R0:W-:Y:S01]  /*3290*/  SYNCS.ARRIVE.TRANS64.A1T0 RZ, [R0+UR48], RZ ;  /* 0x000000ff00ff79a7 */ /* 0x0001e20008100030 */
[----:B------:R-:W-:Y:S02]  /*32a0*/  IMAD.MOV.U32 R22, RZ, RZ, -0x1 ;  /* 0xffffffffff167424 */ /* 0x000fe400078e00ff */
[----:B------:R-:W-:Y:S01]  /*32b0*/  IMAD.MOV.U32 R17, RZ, RZ, -0x1 ;  /* 0xffffffffff117424 */ /* 0x000fe200078e00ff */
[----:B0-----:R-:W-:-:S02]  /*32c0*/  PRMT R0, RZ, 0x7610, R0 ;  /* 0x00007610ff007816 */ /* 0x001fc40000000000 */
[----:B---3--:R-:W-:-:S05]  /*32d0*/  LEA R18, P0, R4, R18, 0x1 ;  /* 0x0000001204127211 */ /* 0x008fca00078008ff */
[----:B------:R-:W-:Y:S01]  /*32e0*/  IMAD.X R2, R49, 0x1, R2, P0 ;  /* 0x0000000131027824 */ /* 0x000fe200000e0602 */
[----:B------:R-:W-:-:S04]  /*32f0*/  ISETP.GE.U32.AND P0, PT, R18, UR4, PT ;  /* 0x0000000412007c0c */ /* 0x000fc8000bf06070 */
[----:B------:R-:W-:-:S13]  /*3300*/  ISETP.GE.U32.AND.EX P0, PT, R2, UR5, PT, P0 ;  /* 0x0000000502007c0c */ /* 0x000fda000bf06100 */
[----:B------:R-:W-:Y:S05]  /*3310*/  @P0 BRA `(.L_x_68) ;  /* 0x0000000400500947 */ /* 0x000fea0003800000 */
[----:B------:R-:W0:Y:S01]  /*3320*/  LDC.64 R10, c[0x0][0x628] ;  /* 0x00018a00ff0a7b82 */ /* 0x000e220000000a00 */
[----:B--2---:R-:W1:Y:S01]  /*3330*/  S2R R12, SR_CTAID.X ;  /* 0x00000000000c7919 */ /* 0x004e620000002500 */
[----:B------:R-:W-:Y:S02]  /*3340*/  IMAD.MOV.U32 R8, RZ, RZ, R18 ;  /* 0x000000ffff087224 */ /* 0x000fe400078e0012 */
[----:B------:R-:W-:Y:S01]  /*3350*/  IMAD.MOV.U32 R9, RZ, RZ, R2 ;  /* 0x000000ffff097224 */ /* 0x000fe200078e0002 */
[----:B------:R-:W2:Y:S03]  /*3360*/  S2R R20, SR_CTAID.Y ;  /* 0x0000000000147919 */ /* 0x000ea60000002600 */
[----:B------:R-:W3:Y:S08]  /*3370*/  LDC R0, c[0x0][0x630] ;  /* 0x00018c00ff007b82 */ /* 0x000ef00000000800 */
[----:B------:R-:W4:Y:S01]  /*3380*/  LDC.64 R14, c[0x0][0x620] ;  /* 0x00018800ff0e7b82 */ /* 0x000f220000000a00 */
[----:B0-----:R-:W-:-:S04]  /*3390*/  ISETP.NE.U32.AND P0, PT, R10, RZ, PT ;  /* 0x000000ff0a00720c */ /* 0x001fc80003f05070 */
[----:B------:R-:W-:-:S13]  /*33a0*/  ISETP.NE.AND.EX P0, PT, R11, RZ, PT, P0 ;  /* 0x000000ff0b00720c */ /* 0x000fda0003f05300 */
[----:B-1234-:R-:W-:Y:S05]  /*33b0*/  @!P0 BRA `(.L_x_69) ;  /* 0x0000000000288947 */ /* 0x01efea0003800000 */
[----:B------:R-:W0:Y:S02]  /*33c0*/  LDC R3, c[0x0][0x634] ;  /* 0x00018d00ff037b82 */ /* 0x000e240000000800 */
[----:B0-----:R-:W-:-:S05]  /*33d0*/  IADD3 R3, P0, R18, R3, RZ ;  /* 0x0000000312037210 */ /* 0x001fca0007f1e0ff */
        /* <DEDUP_REMOVED lines=8> */
.L_x_69:
[-CC-:B------:R-:W-:Y:S01]  /*3460*/  SHF.R.U64 R17, R8, R0.reuse, R9.reuse ;  /* 0x0000000008117219 */ /* 0x180fe20000001209 */
[----:B------:R-:W0:Y:S01]  /*3470*/  LDC.64 R24, c[0x0][0x640] ;  /* 0x00019000ff187b82 */ /* 0x000e220000000a00 */
[----:B------:R-:W-:Y:S01]  /*3480*/  SHF.R.U32.HI R0, RZ, R0, R9 ;  /* 0x00000000ff007219 */ /* 0x000fe20000011609 */
[----:B------:R-:W-:Y:S01]  /*3490*/  IMAD.MOV.U32 R19, RZ, RZ, R2 ;  /* 0x000000ffff137224 */ /* 0x000fe200078e0002 */
[----:B------:R-:W-:Y:S01]  /*34a0*/  IADD3 R3, P0, RZ, -R17, RZ ;  /* 0x80000011ff037210 */ /* 0x000fe20007f1e0ff */
[----:B------:R-:W-:Y:S01]  /*34b0*/  ULDC UR4, c[0x0][0x150] ;  /* 0x0000540000047ab9 */ /* 0x000fe20000000800 */
[----:B------:R-:W-:-:S03]  /*34c0*/  I2FP.F32.U32 R7, R12 ;  /* 0x0000000c00077245 */ /* 0x000fc60000201000 */
[----:B------:R-:W1:Y:S01]  /*34d0*/  LDC R6, c[0x0][0x618] ;  /* 0x00018600ff067b82 */ /* 0x000e620000000800 */
[----:B------:R-:W-:Y:S02]  /*34e0*/  IMAD.X R5, RZ, RZ, ~R0, P0 ;  /* 0x000000ffff057224 */ /* 0x000fe400000e0e00 */
[----:B------:R-:W-:Y:S01]  /*34f0*/  FMUL R7, R7, UR4 ;  /* 0x0000000407077c20 */ /* 0x000fe20008400000 */
[----:B------:R-:W-:Y:S01]  /*3500*/  ULDC UR4, c[0x0][0x154] ;  /* 0x0000550000047ab9 */ /* 0x000fe20000000800 */
[-C--:B------:R-:W-:Y:S02]  /*3510*/  IMAD R0, R5, R14.reuse, RZ ;  /* 0x0000000e05007224 */ /* 0x080fe400078e02ff */
[C---:B------:R-:W-:Y:S01]  /*3520*/  IMAD.WIDE.U32 R4, R3.reuse, R14, R18 ;  /* 0x0000000e03047225 */ /* 0x040fe200078e0012 */
[----:B------:R-:W2:Y:S01]  /*3530*/  LDC R8, c[0x0][0x608] ;  /* 0x00018200ff087b82 */ /* 0x000ea20000000800 */
[----:B------:R-:W3:Y:S02]  /*3540*/  F2I.U32.TRUNC.NTZ R7, R7 ;  /* 0x0000000700077305 */ /* 0x000ee4000020f000 */
[----:B------:R-:W-:Y:S01]  /*3550*/  IMAD R3, R3, R15, R0 ;  /* 0x0000000f03037224 */ /* 0x000fe200078e0200 */
[----:B------:R-:W-:-:S03]  /*3560*/  I2FP.F32.U32 R0, R20 ;  /* 0x0000001400007245 */ /* 0x000fc60000201000 */
[----:B------:R-:W-:Y:S01]  /*3570*/  IMAD.IADD R3, R5, 0x1, R3 ;  /* 0x0000000105037824 */ /* 0x000fe200078e0203 */
[----:B------:R-:W4:Y:S01]  /*3580*/  LDC R11, c[0x0][0x658] ;  /* 0x00019600ff0b7b82 */ /* 0x000f220000000800 */
[----:B0-----:R-:W-:-:S04]  /*3590*/  ISETP.NE.U32.AND P0, PT, R24, RZ, PT ;  /* 0x000000ff1800720c */ /* 0x001fc80003f05070 */
[----:B------:R-:W-:-:S03]  /*35a0*/  ISETP.NE.AND.EX P0, PT, R25, RZ, PT, P0 ;  /* 0x000000ff1900720c */ /* 0x000fc60003f05300 */
[----:B------:R-:W0:Y:S01]  /*35b0*/  LDC R9, c[0x0][0x144] ;  /* 0x00005100ff097b82 */ /* 0x000e220000000800 */
[-C--:B-1----:R-:W-:Y:S01]  /*35c0*/  SHF.R.U64 R10, R4, R6.reuse, R3 ;  /* 0x00000006040a7219 */ /* 0x082fe20000001203 */
[----:B---3--:R-:W-:Y:S01]  /*35d0*/  IMAD.MOV R7, RZ, RZ, -R7 ;  /* 0x000000ffff077224 */ /* 0x008fe200078e0a07 */
[----:B------:R-:W-:Y:S01]  /*35e0*/  SHF.R.U32.HI R3, RZ, R6, R3 ;  /* 0x00000006ff037219 */ /* 0x000fe20000011603 */
[----:B------:R-:W-:-:S04]  /*35f0*/  FMUL R6, R0, UR4 ;  /* 0x0000000400067c20 */ /* 0x000fc80008400000 */
[----:B------:R-:W1:Y:S01]  /*3600*/  LDC R19, c[0x0][0x148] ;  /* 0x00005200ff137b82 */ /* 0x000e620000000800 */
[----:B------:R3:W0:Y:S01]  /*3610*/  F2I.U32.TRUNC.NTZ R14, R6 ;  /* 0x00000006000e7305 */ /* 0x000622000020f000 */
[-CC-:B--2---:R-:W-:Y:S02]  /*3620*/  SHF.R.U64 R13, R10, R8.reuse, R3.reuse ;  /* 0x000000080a0d7219 */ /* 0x184fe40000001203 */
[----:B------:R-:W-:-:S04]  /*3630*/  SHF.R.U32.HI R0, RZ, R8, R3 ;  /* 0x00000008ff007219 */ /* 0x000fc80000011603 */
[----:B------:R-:W2:Y:S01]  /*3640*/  LDC R21, c[0x0][0x648] ;  /* 0x00019200ff157b82 */ /* 0x000ea20000000800 */
[-CC-:B----4-:R-:W-:Y:S02]  /*3650*/  SHF.R.U64 R15, R13, R11.reuse, R0.reuse ;  /* 0x0000000b0d0f7219 */ /* 0x190fe40000001200 */
[----:B------:R-:W-:-:S03]  /*3660*/  SHF.R.U32.HI R5, RZ, R11, R0 ;  /* 0x0000000bff057219 */ /* 0x000fc60000011600 */
[----:B------:R-:W-:Y:S02]  /*3670*/  IMAD.MOV.U32 R4, RZ, RZ, R15 ;  /* 0x000000ffff047224 */ /* 0x000fe400078e000f */
[----:B------:R-:W4:Y:S01]  /*3680*/  LDC R22, c[0x0][0x638] ;  /* 0x00018e00ff167b82 */ /* 0x000f220000000800 */
[----:B0-----:R-:W-:-:S07]  /*3690*/  IMAD R12, R9, R7, R12 ;  /* 0x00000007090c7224 */ /* 0x001fce00078e020c */
[----:B------:R-:W0:Y:S08]  /*36a0*/  LDC R26, c[0x0][0x610] ;  /* 0x00018400ff1a7b82 */ /* 0x000e300000000800 */
[----:B------:R-:W0:Y:S01]  /*36b0*/  LDC R27, c[0x0][0x600] ;  /* 0x00018000ff1b7b82 */ /* 0x000e220000000800 */
[----:B-123--:R-:W-:Y:S05]  /*36c0*/  @!P0 BRA `(.L_x_70) ;  /* 0x0000000000288947 */ /* 0x00efea0003800000 */
[----:B------:R-:W1:Y:S02]  /*36d0*/  LDC R0, c[0x0][0x64c] ;  /* 0x00019300ff007b82 */ /* 0x000e640000000800 */
[----:B-1----:R-:W-:-:S05]  /*36e0*/  IADD3 R3, P0, R15, R0, RZ ;  /* 0x000000000f037210 */ /* 0x002fca0007f1e0ff */
        /* <DEDUP_REMOVED lines=8> */
.L_x_70:
[----:B------:R-:W-:Y:S01]  /*3770*/  ISETP.NE.AND P0, PT, R23, 0x1, PT ;  /* 0x000000011700780c */ /* 0x000fe20003f05270 */
[----:B------:R-:W-:Y:S01]  /*3780*/  IMAD.MOV R14, RZ, RZ, -R14 ;  /* 0x000000ffff0e7224 */ /* 0x000fe200078e0a0e */
[----:B------:R-:W-:Y:S02]  /*3790*/  SHF.R.U64 R0, R4, R21, R5 ;  /* 0x0000001504007219 */ /* 0x000fe40000001205 */
[----:B------:R-:W-:Y:S02]  /*37a0*/  LOP3.LUT R3, R13, R52, RZ, 0xc0, !PT ;  /* 0x000000340d037212 */ /* 0x000fe400078ec0ff */
[----:B------:R-:W-:Y:S01]  /*37b0*/  LOP3.LUT R5, R10, R51, RZ, 0xc0, !PT ;  /* 0x000000330a057212 */ /* 0x000fe200078ec0ff */
[----:B------:R-:W-:Y:S02]  /*37c0*/  IMAD.MOV R4, RZ, RZ, -R0 ;  /* 0x000000ffff047224 */ /* 0x000fe400078e0a00 */
[----:B------:R-:W-:Y:S02]  /*37d0*/  IMAD R3, R48, R0, R3 ;  /* 0x0000000030037224 */ /* 0x000fe400078e0203 */
[----:B----4-:R-:W-:-:S02]  /*37e0*/  IMAD R0, R4, R22, R15 ;  /* 0x0000001604007224 */ /* 0x010fc400078e020f */
[----:B------:R-:W-:Y:S02]  /*37f0*/  @P0 IMAD R12, R19, R14, R20 ;  /* 0x0000000e130c0224 */ /* 0x000fe400078e0214 */
[----:B0-----:R-:W-:Y:S02]  /*3800*/  IMAD R4, R0, R27, R5 ;  /* 0x0000001b00047224 */ /* 0x001fe400078e0205 */
[----:B------:R-:W-:Y:S02]  /*3810*/  IMAD R19, R3, R26, R12 ;  /* 0x0000001a03137224 */ /* 0x000fe400078e020c */
[----:B------:R-:W-:-:S03]  /*3820*/  IMAD.MOV.U32 R3, RZ, RZ, 0x1 ;  /* 0x00000001ff037424 */ /* 0x000fc600078e00ff */
[----:B------:R-:W-:Y:S02]  /*3830*/  SEL R22, R4, R19, !P0 ;  /* 0x0000001304167207 */ /* 0x000fe40004000000 */
[----:B------:R-:W-:Y:S02]  /*3840*/  PRMT R0, R3, 0x7610, R0 ;  /* 0x0000761003007816 */ /* 0x000fe40000000000 */
[----:B------:R-:W-:-:S07]  /*3850*/  SEL R19, R19, R4, !P0 ;  /* 0x0000000413137207 */ /* 0x000fce0004000000 */
.L_x_68:
[----:B------:R-:W-:Y:S01]  /*3860*/  UIMAD.WIDE.U32 UR4, UR38, -0x45306eb3, URZ ;  /* 0xbacf914d260478a5 */ /* 0x000fe2000f8e003f */
[----:B------:R-:W-:Y:S02]  /*3870*/  LOP3.LUT P0, RZ, R0, 0xff, RZ, 0xc0, !PT ;  /* 0x000000ff00ff7812 */ /* 0x000fe4000780c0ff */
[----:B------:R-:W-:Y:S01]  /*3880*/  LOP3.LUT R58, R58, 0x1, RZ, 0x3c, !PT ;  /* 0x000000013a3a7812 */ /* 0x000fe200078e3cff */
[----:B------:R-:W-:-:S04]  /*3890*/  UIADD3 UR4, UR38, -UR5, URZ ;  /* 0x8000000526047290 */ /* 0x000fc8000fffe03f */
[----:B------:R-:W-:-:S04]  /*38a0*/  ULEA.HI UR4, UR4, UR5, URZ, 0x1f ;  /* 0x0000000504047291 */ /* 0x000fc8000f8ff83f */
[----:B------:R-:W-:-:S04]  /*38b0*/  USHF.R.U32.HI UR4, URZ, 0x5, UR4 ;  /* 0x000000053f047899 */ /* 0x000fc80008011604 */
[----:B------:R-:W-:Y:S01]  /*38c0*/  UIMAD UR38, UR4, -0x25, UR38 ;  /* 0xffffffdb042678a4 */ /* 0x000fe2000f8e0226 */
[----:B------:R-:W-:Y:S11]  /*38d0*/  @P0 BRA `(.L_x_71) ;  /* 0xffffffe0004c0947 */ /* 0x000ff6000383ffff */
[----:B------:R-:W-:Y:S05]  /*38e0*/  EXIT ;  /* 0x000000000000794d */ /* 0x000fea0003800000 */
.L_x_14:
[----:B------:R-:W-:-:S08]  /*38f0*/  ISETP.NE.AND P0, PT, R5, RZ, PT ;  /* 0x000000ff0500720c */ /* 0x000fd00003f05270 */
[----:B0-----:R-:W0:-:S00]  /*3900*/  USETMAXREG.DEALLOC.CTAPOOL 0x28 ;  /* 0x00000028000079c8 */ /* 0x001e0000080e0500 */
[----:B------:R-:W-:Y:S05]  /*3910*/  @P0 EXIT ;  /* 0x000000000000094d */ /* 0x000fea0003800000 */
[----:B0-----:R-:W-:Y:S01]  /*3920*/  LOP3.LUT P0, RZ, R0, 0xff, RZ, 0xc0, !PT ;  /* 0x000000ff00ff7812 */ /* 0x001fe2000780c0ff */
[----:B------:R-:W-:Y:S02]  /*3930*/  IMAD.MOV.U32 R0, RZ, RZ, 0x1 ;  /* 0x00000001ff007424 */ /* 0x000fe400078e00ff */
[----:B------:R-:W-:-:S10]  /*3940*/  IMAD.MOV.U32 R8, RZ, RZ, RZ ;  /* 0x000000ffff087224 */ /* 0x000fd400078e00ff */
[----:B------:R-:W-:Y:S05]  /*3950*/  @!P0 BRA `(.L_x_72) ;  /* 0x0000000c001c8947 */ /* 0x000fea0003800000 */
[----:B------:R-:W-:Y:S01]  /*3960*/  LOP3.LUT P0, RZ, R3, 0x1f, RZ, 0xc0, !PT ;  /* 0x0000001f03ff7812 */ /* 0x000fe2000780c0ff */
[----:B------:R-:W-:Y:S01]  /*3970*/  ULDC UR5, c[0x0][0x658] ;  /* 0x0001960000057ab9 */ /* 0x000fe20000000800 */
[----:B------:R-:W-:Y:S01]  /*3980*/  UMOV UR6, 0xffffffff ;  /* 0xffffffff00067882 */ /* 0x000fe20000000000 */
[----:B------:R-:W-:Y:S01]  /*3990*/  BSSY B0, `(.L_x_72) ;  /* 0x00000c3000007945 */ /* 0x000fe20003800000 */
[----:B------:R-:W-:Y:S01]  /*39a0*/  USHF.L.U32 UR6, UR6, UR5, URZ ;  /* 0x0000000506067299 */ /* 0x000fe2000800063f */
[C---:B------:R-:W-:Y:S01]  /*39b0*/  ISETP.NE.AND P2, PT, R4.reuse, RZ, PT ;  /* 0x000000ff0400720c */ /* 0x040fe20003f45270 */
[----:B------:R-:W-:Y:S01]  /*39c0*/  IMAD.MOV.U32 R9, RZ, RZ, 0x1 ;  /* 0x00000001ff097424 */ /* 0x000fe200078e00ff */
[----:B------:R-:W-:Y:S01]  /*39d0*/  ISETP.NE.OR P0, PT, R4, RZ, !P0 ;  /* 0x000000ff0400720c */ /* 0x000fe20004705670 */
[----:B------:R-:W-:Y:S01]  /*39e0*/  IMAD.MOV.U32 R0, RZ, RZ, 0x1 ;  /* 0x00000001ff007424 */ /* 0x000fe200078e00ff */
[----:B------:R-:W-:Y:S01]  /*39f0*/  LOP3.LUT R3, R16, 0x2, RZ, 0xfc, !PT ;  /* 0x0000000210037812 */ /* 0x000fe200078efcff */
[----:B------:R-:W-:Y:S01]  /*3a00*/  IMAD.MOV.U32 R8, RZ, RZ, RZ ;  /* 0x000000ffff087224 */ /* 0x000fe200078e00ff */
[----:B------:R-:W-:Y:S01]  /*3a10*/  ULDC UR4, c[0x0][0x600] ;  /* 0x0001800000047ab9 */ /* 0x000fe20000000800 */
[----:B------:R-:W-:Y:S01]  /*3a20*/  UMOV UR7, 0x1 ;  /* 0x0000000100077882 */ /* 0x000fe20000000000 */
[----:B------:R-:W-:-:S02]  /*3a30*/  UIADD3 UR19, UR40, 0x1, URZ ;  /* 0x0000000128137890 */ /* 0x000fc4000fffe03f */
[----:B------:R-:W-:Y:S02]  /*3a40*/  UIADD3 UR15, UR4, -0x1, URZ ;  /* 0xffffffff040f7890 */ /* 0x000fe4000fffe03f */
[----:B------:R-:W-:Y:S02]  /*3a50*/  USHF.L.U32 UR17, UR7, UR5, URZ ;  /* 0x0000000507117299 */ /* 0x000fe4000800063f */
[----:B------:R-:W-:Y:S01]  /*3a60*/  ULOP3.LUT UR16, URZ, UR6, URZ, 0x33, !UPT ;  /* 0x000000063f107292 */ /* 0x000fe2000f8e333f */
[----:B------:R-:W-:-:S11]  /*3a70*/  ULDC.64 UR20, c[0x0][0x198] ;  /* 0x0000660000147ab9 */ /* 0x000fd60000000a00 */
.L_x_84:
[----:B------:R-:W-:-:S03]  /*3a80*/  UMOV UR4, 0xffffffff ;  /* 0xffffffff00047882 */ /* 0x000fc60000000000 */
[----:B------:R-:W-:Y:S05]  /*3a90*/  BRA.DIV UR4, `(.L_x_73) ;  /* 0x00000022048c7947 */ /* 0x000fea000b800000 */
[----:B------:R-:W-:-:S13]  /*3aa0*/  ELECT P6, URZ, PT ;  /* 0x00000000003f782f */ /* 0x000fda00038c0000 */
.L_x_130:
[----:B------:R-:W0:Y:S01]  /*3ab0*/  LDC R4, c[0x0][0x28c] ;  /* 0x0000a300ff047b82 */ /* 0x000e220000000800 */
[----:B------:R-:W-:Y:S01]  /*3ac0*/  BSSY B1, `(.L_x_74) ;  /* 0x0000037000017945 */ /* 0x000fe20003800000 */
[----:B0-----:R-:W-:-:S13]  /*3ad0*/  ISETP.LT.OR P6, PT, R4, 0x1, !P6 ;  /* 0x000000010400780c */ /* 0x001fda00077c1670 */
[----:B------:R-:W-:Y:S05]  /*3ae0*/  @P6 BRA `(.L_x_75) ;  /* 0x0000000000d06947 */ /* 0x000fea0003800000 */
[----:B------:R-:W-:Y:S02]  /*3af0*/  IMAD.SHL.U32 R22, R22, 0x20, RZ ;  /* 0x0000002016167824 */ /* 0x000fe400078e00ff */
[----:B------:R-:W-:Y:S02]  /*3b00*/  IMAD.SHL.U32 R19, R19, 0x40, RZ ;  /* 0x0000004013137824 */ /* 0x000fe400078e00ff */
[----:B------:R-:W-:Y:S02]  /*3b10*/  IMAD.MOV.U32 R13, RZ, RZ, RZ ;  /* 0x000000ffff0d7224 */ /* 0x000fe400078e00ff */
[----:B------:R-:W-:Y:S02]  /*3b20*/  IMAD.U32 R14, RZ, RZ, UR19 ;  /* 0x00000013ff0e7e24 */ /* 0x000fe4000f8e00ff */
[----:B------:R-:W-:Y:S02]  /*3b30*/  IMAD.MOV.U32 R4, RZ, RZ, R0 ;  /* 0x000000ffff047224 */ /* 0x000fe400078e0000 */
[----:B------:R-:W-:-:S07]  /*3b40*/  IMAD.MOV.U32 R5, RZ, RZ, R8 ;  /* 0x000000ffff057224 */ /* 0x000fce00078e0008 */
.L_x_79:
[----:B------:R-:W0:Y:S01]  /*3b50*/  S2R R7, SR_CgaCtaId ;  /* 0x0000000000077919 */ /* 0x000e220000008800 */
[----:B------:R-:W-:-:S04]  /*3b60*/  MOV R6, 0x400 ;  /* 0x0000040000067802 */ /* 0x000fc80000000f00 */
[----:B0-----:R-:W-:Y:S02]  /*3b70*/  LEA R12, R7, R6, 0x18 ;  /* 0x00000006070c7211 */ /* 0x001fe400078ec0ff */
[----:B------:R-:W-:Y:S01]  /*3b80*/  SHF.L.U32 R6, R4, 0x1f, RZ ;  /* 0x0000001f04067819 */ /* 0x000fe200000006ff */
[----:B------:R-:W0:Y:S02]  /*3b90*/  @!P2 LDC R7, c[0x0][0x500] ;  /* 0x00014000ff07ab82 */ /* 0x000e240000000800 */
[----:B------:R-:W-:-:S04]  /*3ba0*/  IMAD R11, R5, 0x8, R12 ;  /* 0x00000008050b7824 */ /* 0x000fc800078e020c */
[----:B------:R-:W1:Y:S02]  /*3bb0*/  SYNCS.PHASECHK.TRANS64.TRYWAIT P1, [R11+URZ+0x128], R6 ;  /* 0x000128060b0075a7 */ /* 0x000e64000802017f */
[----:B-1----:R-:W-:Y:S05]  /*3bc0*/  @!P1 BRA `(.L_x_76) ;  /* 0x0000002000609947 */ /* 0x002fea0003800000 */
.L_x_131:
[----:B-1----:R-:W-:Y:S01]  /*3bd0*/  PRMT R6, R3, 0x9910, RZ ;  /* 0x0000991003067816 */ /* 0x002fe200000000ff */
[----:B0-----:R0:W-:Y:S03]  /*3be0*/  @!P2 SYNCS.ARRIVE.TRANS64 RZ, [R11+URZ], R7 ;  /* 0x000000070bffa9a7 */ /* 0x0011e6000800003f */
[----:B------:R-:W-:-:S13]  /*3bf0*/  ISETP.NE.AND P1, PT, R6, 0x2, PT ;  /* 0x000000020600780c */ /* 0x000fda0003f25270 */
[----:B0-----:R-:W-:Y:S05]  /*3c00*/  @P1 BRA `(.L_x_77) ;  /* 0x0000000000041947 */ /* 0x001fea0003800000 */
[----:B------:R-:W-:Y:S01]  /*3c10*/  BPT.TRAP 0x1 ;  /* 0x000000040000795c */ /* 0x000fe20000300000 */
.L_x_77:
[----:B------:R-:W-:Y:S05]  /*3c20*/  @P0 BRA `(.L_x_78) ;  /* 0x0000000000040947 */ /* 0x000fea0003800000 */
[----:B------:R-:W-:Y:S01]  /*3c30*/  BPT.TRAP 0x1 ;  /* 0x000000040000795c */ /* 0x000fe20000300000 */
.L_x_78:
[--C-:B------:R-:W-:Y:S01]  /*3c40*/  IMAD R6, R5, 0x1000, R12.reuse ;  /* 0x0000100005067824 */ /* 0x100fe200078e020c */
[----:B------:R-:W-:Y:S01]  /*3c50*/  R2UR UR9, R11 ;  /* 0x000000000b0972ca */ /* 0x000fe200000e0000 */
[C---:B------:R-:W-:Y:S01]  /*3c60*/  IMAD R12, R5.reuse, 0x800, R12 ;  /* 0x00000800050c7824 */ /* 0x040fe200078e020c */
[----:B------:R-:W-:Y:S01]  /*3c70*/  UIADD3 UR4, UP0, UR20, 0xf0, URZ ;  /* 0x000000f014047890 */ /* 0x000fe2000ff1e03f */
[----:B------:R-:W-:Y:S01]  /*3c80*/  VIADD R14, R14, 0xffffffff ;  /* 0xffffffff0e0e7836 */ /* 0x000fe20000000000 */
[----:B------:R-:W-:Y:S01]  /*3c90*/  R2UR UR5, R6 ;  /* 0x00000000060572ca */ /* 0x000fe200000e0000 */
[----:B------:R-:W-:Y:S01]  /*3ca0*/  UIADD3 UR22, UP1, UR20, 0x1f0, URZ ;  /* 0x000001f014167890 */ /* 0x000fe2000ff3e03f */
[----:B------:R-:W-:Y:S01]  /*3cb0*/  R2UR UR8, R12 ;  /* 0x000000000c0872ca */ /* 0x000fe200000e0000 */
[----:B------:R-:W-:Y:S01]  /*3cc0*/  VIADD R5, R5, 0x1 ;  /* 0x0000000105057836 */ /* 0x000fe20000000000 */
[----:B------:R-:W-:Y:S01]  /*3cd0*/  R2UR UR11, R19 ;  /* 0x00000000130b72ca */ /* 0x000fe200000e0000 */
[----:B------:R-:W-:Y:S01]  /*3ce0*/  UIADD3.X UR23, URZ, UR21, URZ, UP1, !UPT ;  /* 0x000000153f177290 */ /* 0x000fe20008ffe43f */
[----:B------:R-:W-:Y:S01]  /*3cf0*/  R2UR UR10, R13 ;  /* 0x000000000d0a72ca */ /* 0x000fe200000e0000 */
[----:B------:R-:W-:Y:S01]  /*3d00*/  UMOV UR6, 0x0 ;  /* 0x0000000000067882 */ /* 0x000fe20000000000 */
[----:B------:R-:W-:Y:S01]  /*3d10*/  R2UR UR12, R17 ;  /* 0x00000000110c72ca */ /* 0x000fe200000e0000 */
[----:B------:R-:W-:Y:S01]  /*3d20*/  UMOV UR7, 0x10000000 ;  /* 0x1000000000077882 */ /* 0x000fe20000000000 */
[----:B------:R-:W-:Y:S01]  /*3d30*/  R2UR UR18, R22 ;  /* 0x00000000161272ca */ /* 0x000fe200000e0000 */
[----:B------:R-:W-:Y:S01]  /*3d40*/  VIADD R13, R13, 0x40 ;  /* 0x000000400d0d7836 */ /* 0x000fe20000000000 */
[----:B------:R-:W-:Y:S01]  /*3d50*/  ISETP.GT.AND P3, PT, R14, 0x1, PT ;  /* 0x000000010e00780c */ /* 0x000fe20003f64270 */
[----:B------:R-:W-:Y:S01]  /*3d60*/  UIADD3 UR13, UR5, 0x380, URZ ;  /* 0x00000380050d7890 */ /* 0x000fe2000fffe03f */
[----:B------:R-:W-:Y:S01]  /*3d70*/  ISETP.NE.AND P1, PT, R5, 0x25, PT ;  /* 0x000000250500780c */ /* 0x000fe20003f25270 */
[----:B------:R-:W-:-:S02]  /*3d80*/  UIADD3.X UR5, URZ, UR21, URZ, UP0, !UPT ;  /* 0x000000153f057290 */ /* 0x000fc400087fe43f */
[----:B------:R-:W-:Y:S01]  /*3d90*/  UIADD3 UR14, UR8, 0x25380, URZ ;  /* 0x00025380080e7890 */ /* 0x000fe2000fffe03f */
[----:B------:R-:W-:Y:S02]  /*3da0*/  SEL R7, RZ, 0x1, P1 ;  /* 0x00000001ff077807 */ /* 0x000fe40000800000 */
[----:B------:R-:W-:Y:S01]  /*3db0*/  UMOV UR8, UR13 ;  /* 0x0000000d00087c82 */ /* 0x000fe20008000000 */
[----:B------:R-:W-:Y:S02]  /*3dc0*/  SEL R5, R5, RZ, P1 ;  /* 0x000000ff05057207 */ /* 0x000fe40000800000 */
[----:B------:R-:W-:Y:S01]  /*3dd0*/  LOP3.LUT R4, R4, R7, RZ, 0x3c, !PT ;  /* 0x0000000704047212 */ /* 0x000fe200078e3cff */
[----:B------:R0:W-:Y:S02]  /*3de0*/  UTMALDG.3D [UR8], [UR4], desc[UR6] ;  /* 0x00000608040075b4 */ /* 0x0001e40008011000 */
[----:B0-----:R-:W-:Y:S01]  /*3df0*/  UMOV UR8, UR14 ;  /* 0x0000000e00087c82 */ /* 0x001fe20008000000 */
[----:B------:R-:W-:-:S02]  /*3e00*/  UMOV UR11, UR18 ;  /* 0x00000012000b7c82 */ /* 0x000fc40008000000 */
[----:B------:R0:W-:Y:S02]  /*3e10*/  UTMALDG.3D [UR8], [UR22], desc[UR6] ;  /* 0x00000608160075b4 */ /* 0x0001e40008011000 */
[----:B0-----:R-:W-:Y:S05]  /*3e20*/  @P3 BRA `(.L_x_79) ;  /* 0xfffffffc00483947 */ /* 0x001fea000383ffff */
.L_x_75:
[----:B------:R-:W-:Y:S05]  /*3e30*/  BSYNC B1 ;  /* 0x0000000000017941 */ /* 0x000fea0003800000 */
.L_x_74:
[----:B------:R-:W2:Y:S01]  /*3e40*/  LDL.64 R20, [R1] ;  /* 0x0000000001147983 */ /* 0x000ea20000100a00 */
[----:B------:R-:W-:Y:S01]  /*3e50*/  LOP3.LUT P4, RZ, R9, 0xff, RZ, 0xc0, !PT ;  /* 0x000000ff09ff7812 */ /* 0x000fe2000788c0ff */
[----:B------:R-:W-:Y:S01]  /*3e60*/  VIADD R8, R8, UR40 ;  /* 0x0000002808087c36 */ /* 0x000fe20008000000 */
[----:B------:R-:W-:Y:S01]  /*3e70*/  ULDC.64 UR4, c[0x0][0x650] ;  /* 0x0001940000047ab9 */ /* 0x000fe20000000a00 */
[----:B------:R-:W-:Y:S01]  /*3e80*/  IMAD.U32 R9, RZ, RZ, UR40 ;  /* 0x00000028ff097e24 */ /* 0x000fe2000f8e00ff */
[----:B------:R-:W-:Y:S01]  /*3e90*/  UISETP.GE.U32.AND UP0, UPT, UR40, 0x25, UPT ;  /* 0x000000252800788c */ /* 0x000fe2000bf06070 */
[C---:B------:R-:W-:Y:S01]  /*3ea0*/  IMAD.WIDE.U32 R4, R8.reuse, -0x45306eb3, RZ ;  /* 0xbacf914d08047825 */ /* 0x040fe200078e00ff */
[C---:B------:R-:W-:Y:S01]  /*3eb0*/  ISETP.GT.U32.AND P1, PT, R8.reuse, 0x24, PT ;  /* 0x000000240800780c */ /* 0x040fe20003f24070 */
[----:B------:R-:W-:Y:S02]  /*3ec0*/  BSSY B1, `(.L_x_80) ;  /* 0x000006d000017945 */ /* 0x000fe40003800000 */
[----:B------:R-:W-:Y:S01]  /*3ed0*/  IMAD.IADD R4, R8, 0x1, -R5 ;  /* 0x0000000108047824 */ /* 0x000fe200078e0a05 */
[----:B------:R-:W-:Y:S01]  /*3ee0*/  ISETP.LT.U32.AND P1, PT, R9, 0x25, P1 ;  /* 0x000000250900780c */ /* 0x000fe20000f21070 */
[----:B------:R-:W-:Y:S01]  /*3ef0*/  IMAD.MOV.U32 R19, RZ, RZ, -0x1 ;  /* 0xffffffffff137424 */ /* 0x000fe200078e00ff */
[----:B------:R-:W-:Y:S01]  /*3f00*/  PLOP3.LUT P3, PT, PT, PT, UP0, 0x80, 0x0 ;  /* 0x000000000000781c */ /* 0x000fe20003f6f008 */
[----:B------:R-:W0:Y:S01]  /*3f10*/  @P4 S2R R7, SR_CgaCtaId ;  /* 0x0000000000074919 */ /* 0x000e220000008800 */
[----:B------:R-:W-:Y:S01]  /*3f20*/  @P4 MOV R6, 0x400 ;  /* 0x0000040000064802 */ /* 0x000fe20000000f00 */
[----:B------:R-:W-:Y:S01]  /*3f30*/  IMAD.MOV.U32 R22, RZ, RZ, -0x1 ;  /* 0xffffffffff167424 */ /* 0x000fe200078e00ff */
[----:B------:R-:W-:Y:S01]  /*3f40*/  LEA.HI R4, R4, R5, RZ, 0x1f ;  /* 0x0000000504047211 */ /* 0x000fe200078ff8ff */
[----:B------:R-:W-:Y:S01]  /*3f50*/  IMAD.MOV.U32 R17, RZ, RZ, -0x1 ;  /* 0xffffffffff117424 */ /* 0x000fe200078e00ff */
[----:B------:R-:W-:-:S02]  /*3f60*/  PRMT R9, RZ, 0x7610, R9 ;  /* 0x00007610ff097816 */ /* 0x000fc40000000009 */
[--C-:B------:R-:W-:Y:S02]  /*3f70*/  SHF.R.U32.HI R5, RZ, 0x5, R4.reuse ;  /* 0x00000005ff057819 */ /* 0x100fe40000011604 */
[----:B------:R-:W-:-:S03]  /*3f80*/  PRMT R4, RZ, 0x7610, R4 ;  /* 0x00007610ff047816 */ /* 0x000fc60000000004 */
[----:B------:R-:W-:Y:S01]  /*3f90*/  IMAD R8, R5, -0x25, R8 ;  /* 0xffffffdb05087824 */ /* 0x000fe200078e0208 */
[----:B0-----:R-:W-:Y:S02]  /*3fa0*/  @P4 LEA R6, R7, R6, 0x18 ;  /* 0x0000000607064211 */ /* 0x001fe400078ec0ff */
[----:B------:R-:W-:Y:S02]  /*3fb0*/  SEL R7, RZ, 0x1, !P1 ;  /* 0x00000001ff077807 */ /* 0x000fe40004800000 */
[----:B------:R0:W-:Y:S02]  /*3fc0*/  @P4 SYNCS.ARRIVE.TRANS64.A1T0 RZ, [R6+URZ+0x288], RZ ;  /* 0x000288ff06ff49a7 */ /* 0x0001e4000810003f */
[----:B------:R-:W-:-:S04]  /*3fd0*/  LOP3.LUT R0, R0, R7, RZ, 0x3c, !PT ;  /* 0x0000000700007212 */ /* 0x000fc800078e3cff */
[----:B------:R-:W-:Y:S02]  /*3fe0*/  @P3 LOP3.LUT R0, R0, 0x1, R5, 0x78, !PT ;  /* 0x0000000100003812 */ /* 0x000fe400078e7805 */
[----:B--2---:R-:W-:-:S05]  /*3ff0*/  IADD3 R18, P1, R18, R20, RZ ;  /* 0x0000001412127210 */ /* 0x004fca0007f3e0ff */
[----:B------:R-:W-:Y:S01]  /*4000*/  IMAD.X R2, R2, 0x1, R10, P1 ;  /* 0x0000000102027824 */ /* 0x000fe200008e060a */
[----:B------:R-:W-:-:S04]  /*4010*/  ISETP.GE.U32.AND P1, PT, R18, UR4, PT ;  /* 0x0000000412007c0c */ /* 0x000fc8000bf26070 */
[----:B------:R-:W-:-:S13]  /*4020*/  ISETP.GE.U32.AND.EX P1, PT, R2, UR5, PT, P1 ;  /* 0x0000000502007c0c */ /* 0x000fda000bf26110 */
[----:B0-----:R-:W-:Y:S05]  /*4030*/  @P1 BRA `(.L_x_81) ;  /* 0x0000000400541947 */ /* 0x001fea0003800000 */
[----:B------:R-:W0:Y:S01]  /*4040*/  S2R R12, SR_CTAID.X ;  /* 0x00000000000c7919 */ /* 0x000e220000002500 */
[----:B------:R-:W-:Y:S01]  /*4050*/  ULDC.64 UR4, c[0x0][0x628] ;  /* 0x00018a0000047ab9 */ /* 0x000fe20000000a00 */
[----:B------:R-:W1:Y:S01]  /*4060*/  LDC R13, c[0x0][0x144] ;  /* 0x00005100ff0d7b82 */ /* 0x000e620000000800 */
[----:B------:R-:W-:Y:S01]  /*4070*/  ISETP.NE.U32.AND P1, PT, RZ, UR4, PT ;  /* 0x00000004ff007c0c */ /* 0x000fe2000bf25070 */
[----:B------:R-:W2:Y:S01]  /*4080*/  S2R R11, SR_CTAID.Y ;  /* 0x00000000000b7919 */ /* 0x000ea20000002600 */
[----:B------:R-:W-:Y:S01]  /*4090*/  ULDC UR6, c[0x0][0x150] ;  /* 0x0000540000067ab9 */ /* 0x000fe20000000800 */
[----:B------:R-:W-:Y:S01]  /*40a0*/  ULDC UR7, c[0x0][0x630] ;  /* 0x00018c0000077ab9 */ /* 0x000fe20000000800 */
[----:B------:R-:W-:Y:S01]  /*40b0*/  ISETP.NE.AND.EX P1, PT, RZ, UR5, PT, P1 ;  /* 0x00000005ff007c0c */ /* 0x000fe2000bf25310 */
[----:B------:R-:W-:Y:S01]  /*40c0*/  IMAD.MOV.U32 R4, RZ, RZ, R18 ;  /* 0x000000ffff047224 */ /* 0x000fe200078e0012 */
[----:B0-----:R-:W-:-:S05]  /*40d0*/  I2FP.F32.U32 R5, R12 ;  /* 0x0000000c00057245 */ /* 0x001fca0000201000 */
[----:B------:R-:W-:Y:S01]  /*40e0*/  FMUL R14, R5, UR6 ;  /* 0x00000006050e7c20 */ /* 0x000fe20008400000 */
[----:B------:R-:W-:-:S05]  /*40f0*/  IMAD.MOV.U32 R5, RZ, RZ, R2 ;  /* 0x000000ffff057224 */ /* 0x000fca00078e0002 */
[----:B--2---:R-:W-:Y:S05]  /*4100*/  @!P1 BRA `(.L_x_82) ;  /* 0x0000000000289947 */ /* 0x004fea0003800000 */
[----:B------:R-:W-:Y:S02]  /*4110*/  ULDC UR6, c[0x0][0x634] ;  /* 0x00018d0000067ab9 */ /* 0x000fe40000000800 */
[----:B------:R-:W-:-:S05]  /*4120*/  IADD3 R5, P1, R18, UR6, RZ ;  /* 0x0000000612057c10 */ /* 0x000fca000ff3e0ff */
[----:B------:R-:W-:-:S04]  /*4130*/  IMAD.X R15, RZ, RZ, R2, P1 ;  /* 0x000000ffff0f7224 */ /* 0x000fc800008e0602 */
[----:B------:R-:W-:-:S04]  /*4140*/  IMAD.WIDE.U32 R6, R15, UR4, RZ ;  /* 0x000000040f067c25 */ /* 0x000fc8000f8e00ff */
[----:B------:R-:W-:-:S04]  /*4150*/  IMAD.WIDE.U32 R6, P1, R5, UR5, R6 ;  /* 0x0000000505067c25 */ /* 0x000fc8000f820006 */
[----:B------:R-:W-:-:S04]  /*4160*/  IMAD.WIDE.U32 R4, R5, UR4, RZ ;  /* 0x0000000405047c25 */ /* 0x000fc8000f8e00ff */
[----:B------:R-:W-:Y:S01]  /*4170*/  IMAD.MOV.U32 R4, RZ, RZ, R7 ;  /* 0x000000ffff047224 */ /* 0x000fe200078e0007 */
[----:B------:R-:W-:Y:S01]  /*4180*/  IADD3 RZ, P3, R5, R6, RZ ;  /* 0x0000000605ff7210 */ /* 0x000fe20007f7e0ff */
[----:B------:R-:W-:-:S04]  /*4190*/  IMAD.X R5, RZ, RZ, RZ, P1 ;  /* 0x000000ffff057224 */ /* 0x000fc800008e06ff */
[----:B------:R-:W-:-:S08]  /*41a0*/  IMAD.WIDE.U32.X R4, R15, UR5, R4, P3 ;  /* 0x000000050f047c25 */ /* 0x000fd000098e0404 */
.L_x_82:
[--C-:B------:R-:W-:Y:S01]  /*41b0*/  SHF.R.U64 R17, R4, UR7, R5.reuse ;  /* 0x0000000704117c19 */ /* 0x100fe20008001205 */
[----:B------:R-:W0:Y:S01]  /*41c0*/  F2I.U32.TRUNC.NTZ R14, R14 ;  /* 0x0000000e000e7305 */ /* 0x000e22000020f000 */
[----:B------:R-:W-:Y:S01]  /*41d0*/  SHF.R.U32.HI R4, RZ, UR7, R5 ;  /* 0x00000007ff047c19 */ /* 0x000fe20008011605 */
[----:B------:R-:W-:Y:S01]  /*41e0*/  ULDC.64 UR4, c[0x0][0x620] ;  /* 0x0001880000047ab9 */ /* 0x000fe20000000a00 */
[----:B------:R-:W-:Y:S01]  /*41f0*/  IADD3 R7, P1, RZ, -R17, RZ ;  /* 0x80000011ff077210 */ /* 0x000fe20007f3e0ff */
[----:B------:R-:W-:Y:S01]  /*4200*/  IMAD.MOV.U32 R5, RZ, RZ, R2 ;  /* 0x000000ffff057224 */ /* 0x000fe200078e0002 */
[----:B------:R-:W-:Y:S01]  /*4210*/  ULDC.64 UR6, c[0x0][0x640] ;  /* 0x0001900000067ab9 */ /* 0x000fe20000000a00 */
[----:B------:R-:W2:Y:S02]  /*4220*/  LDC R20, c[0x0][0x148] ;  /* 0x00005200ff147b82 */ /* 0x000ea40000000800 */
[----:B------:R-:W-:Y:S01]  /*4230*/  IMAD.X R4, RZ, RZ, ~R4, P1 ;  /* 0x000000ffff047224 */ /* 0x000fe200008e0e04 */
[----:B------:R-:W-:-:S03]  /*4240*/  ISETP.NE.U32.AND P1, PT, RZ, UR6, PT ;  /* 0x00000006ff007c0c */ /* 0x000fc6000bf25070 */
[----:B------:R-:W-:Y:S01]  /*4250*/  IMAD R6, R4, UR4, RZ ;  /* 0x0000000404067c24 */ /* 0x000fe2000f8e02ff */
[----:B------:R-:W-:Y:S01]  /*4260*/  ISETP.NE.AND.EX P1, PT, RZ, UR7, PT, P1 ;  /* 0x00000007ff007c0c */ /* 0x000fe2000bf25310 */
[----:B------:R-:W-:-:S04]  /*4270*/  IMAD.MOV.U32 R4, RZ, RZ, R18 ;  /* 0x000000ffff047224 */ /* 0x000fc800078e0012 */
[----:B------:R-:W-:Y:S01]  /*4280*/  IMAD.WIDE.U32 R4, R7, UR4, R4 ;  /* 0x0000000407047c25 */ /* 0x000fe2000f8e0004 */
[----:B------:R-:W-:-:S03]  /*4290*/  ULDC UR4, c[0x0][0x618] ;  /* 0x0001860000047ab9 */ /* 0x000fc60000000800 */
[----:B------:R-:W-:Y:S01]  /*42a0*/  IMAD R7, R7, UR5, R6 ;  /* 0x0000000507077c24 */ /* 0x000fe2000f8e0206 */
[----:B------:R-:W-:Y:S01]  /*42b0*/  ULDC UR5, c[0x0][0x154] ;  /* 0x0000550000057ab9 */ /* 0x000fe20000000800 */
[----:B0-----:R-:W-:Y:S02]  /*42c0*/  IMAD.MOV R6, RZ, RZ, -R14 ;  /* 0x000000ffff067224 */ /* 0x001fe400078e0a0e */
[----:B------:R-:W-:Y:S02]  /*42d0*/  IMAD.IADD R5, R5, 0x1, R7 ;  /* 0x0000000105057824 */ /* 0x000fe400078e0207 */
[----:B-1----:R-:W-:Y:S01]  /*42e0*/  IMAD R12, R13, R6, R12 ;  /* 0x000000060d0c7224 */ /* 0x002fe200078e020c */
[----:B------:R-:W-:Y:S02]  /*42f0*/  I2FP.F32.U32 R6, R11 ;  /* 0x0000000b00067245 */ /* 0x000fe40000201000 */
[--C-:B------:R-:W-:Y:S02]  /*4300*/  SHF.R.U64 R13, R4, UR4, R5.reuse ;  /* 0x00000004040d7c19 */ /* 0x100fe40008001205 */
[----:B------:R-:W-:Y:S01]  /*4310*/  SHF.R.U32.HI R4, RZ, UR4, R5 ;  /* 0x00000004ff047c19 */ /* 0x000fe20008011605 */
[----:B------:R-:W-:Y:S01]  /*4320*/  FMUL R6, R6, UR5 ;  /* 0x0000000506067c20 */ /* 0x000fe20008400000 */
[----:B------:R-:W-:-:S02]  /*4330*/  ULDC UR4, c[0x0][0x608] ;  /* 0x0001820000047ab9 */ /* 0x000fc40000000800 */
[--C-:B------:R-:W-:Y:S01]  /*4340*/  SHF.R.U64 R15, R13, UR4, R4.reuse ;  /* 0x000000040d0f7c19 */ /* 0x100fe20008001204 */
[----:B------:R0:W1:Y:S01]  /*4350*/  F2I.U32.TRUNC.NTZ R21, R6 ;  /* 0x0000000600157305 */ /* 0x000062000020f000 */
[----:B------:R-:W-:Y:S01]  /*4360*/  SHF.R.U32.HI R4, RZ, UR4, R4 ;  /* 0x00000004ff047c19 */ /* 0x000fe20008011604 */
[----:B------:R-:W-:-:S03]  /*4370*/  ULDC UR4, c[0x0][0x658] ;  /* 0x0001960000047ab9 */ /* 0x000fc60000000800 */
[--C-:B------:R-:W-:Y:S02]  /*4380*/  SHF.R.U64 R14, R15, UR4, R4.reuse ;  /* 0x000000040f0e7c19 */ /* 0x100fe40008001204 */
[----:B------:R-:W-:-:S03]  /*4390*/  SHF.R.U32.HI R19, RZ, UR4, R4 ;  /* 0x00000004ff137c19 */ /* 0x000fc60008011604 */
[----:B------:R-:W-:Y:S02]  /*43a0*/  IMAD.MOV.U32 R4, RZ, RZ, R14 ;  /* 0x000000ffff047224 */ /* 0x000fe400078e000e */
[----:B------:R-:W-:Y:S01]  /*43b0*/  IMAD.MOV.U32 R5, RZ, RZ, R19 ;  /* 0x000000ffff057224 */ /* 0x000fe200078e0013 */
[----:B0-----:R-:W-:Y:S06]  /*43c0*/  @!P1 BRA `(.L_x_83) ;  /* 0x0000000000289947 */ /* 0x001fec0003800000 */
        /* <DEDUP_REMOVED lines=10> */
.L_x_83:
[----:B------:R-:W-:Y:S01]  /*4470*/  ISETP.NE.AND P1, PT, R23, 0x1, PT ;  /* 0x000000011700780c */ /* 0x000fe20003f25270 */
[----:B------:R-:W-:Y:S01]  /*4480*/  ULDC UR4, c[0x0][0x648] ;  /* 0x0001920000047ab9 */ /* 0x000fe20000000800 */
[----:B------:R-:W-:Y:S01]  /*4490*/  LOP3.LUT R15, R15, UR16, RZ, 0xc0, !PT ;  /* 0x000000100f0f7c12 */ /* 0x000fe2000f8ec0ff */
[----:B-1----:R-:W-:Y:S01]  /*44a0*/  IMAD.MOV R21, RZ, RZ, -R21 ;  /* 0x000000ffff157224 */ /* 0x002fe200078e0a15 */
[----:B------:R-:W-:Y:S01]  /*44b0*/  SHF.R.U64 R4, R4, UR4, R5 ;  /* 0x0000000404047c19 */ /* 0x000fe20008001205 */
[----:B------:R-:W-:Y:S01]  /*44c0*/  ULDC UR4, c[0x0][0x638] ;  /* 0x00018e0000047ab9 */ /* 0x000fe20000000800 */
[----:B------:R-:W-:Y:S01]  /*44d0*/  LOP3.LUT R19, R13, UR15, RZ, 0xc0, !PT ;  /* 0x0000000f0d137c12 */ /* 0x000fe2000f8ec0ff */
[----:B------:R-:W-:Y:S02]  /*44e0*/  ULDC UR5, c[0x0][0x610] ;  /* 0x0001840000057ab9 */ /* 0x000fe40000000800 */
[----:B------:R-:W-:Y:S02]  /*44f0*/  IMAD.MOV R5, RZ, RZ, -R4 ;  /* 0x000000ffff057224 */ /* 0x000fe400078e0a04 */
[----:B------:R-:W-:-:S02]  /*4500*/  IMAD R15, R4, UR17, R15 ;  /* 0x00000011040f7c24 */ /* 0x000fc4000f8e020f */
[----:B--2---:R-:W-:Y:S02]  /*4510*/  @P1 IMAD R12, R20, R21, R11 ;  /* 0x00000015140c1224 */ /* 0x004fe400078e020b */
[----:B------:R-:W-:Y:S01]  /*4520*/  IMAD R14, R5, UR4, R14 ;  /* 0x00000004050e7c24 */ /* 0x000fe2000f8e020e */
[----:B------:R-:W-:Y:S01]  /*4530*/  ULDC UR4, c[0x0][0x600] ;  /* 0x0001800000047ab9 */ /* 0x000fe20000000800 */
[----:B------:R-:W-:Y:S02]  /*4540*/  IMAD R12, R15, UR5, R12 ;  /* 0x000000050f0c7c24 */ /* 0x000fe4000f8e020c */
[----:B------:R-:W-:Y:S02]  /*4550*/  IMAD R19, R14, UR4, R19 ;  /* 0x000000040e137c24 */ /* 0x000fe4000f8e0213 */
[----:B------:R-:W-:-:S03]  /*4560*/  IMAD.MOV.U32 R4, RZ, RZ, 0x1 ;  /* 0x00000001ff047424 */ /* 0x000fc600078e00ff */
[----:B------:R-:W-:Y:S02]  /*4570*/  SEL R22, R19, R12, !P1 ;  /* 0x0000000c13167207 */ /* 0x000fe40004800000 */
[----:B------:R-:W-:-:S07]  /*4580*/  SEL R19, R12, R19, !P1 ;  /* 0x000000130c137207 */ /* 0x000fce0004800000 */
.L_x_81:
[----:B------:R-:W-:Y:S05]  /*4590*/  BSYNC B1 ;  /* 0x0000000000017941 */ /* 0x000fea0003800000 */
.L_x_80:
[----:B------:R-:W-:-:S13]  /*45a0*/  LOP3.LUT P1, RZ, R4, 0xff, RZ, 0xc0, !PT ;  /* 0x000000ff04ff7812 */ /* 0x000fda000782c0ff */
[----:B------:R-:W-:Y:S05]  /*45b0*/  @P1 BRA `(.L_x_84) ;  /* 0xfffffff400301947 */ /* 0x000fea000383ffff */
[----:B------:R-:W-:Y:S05]  /*45c0*/  BSYNC B0 ;  /* 0x0000000000007941 */ /* 0x000fea0003800000 */
.L_x_72:
[----:B------:R-:W-:-:S03]  /*45d0*/  UMOV UR4, 0xffffffff ;  /* 0xffffffff00047882 */ /* 0x000fc60000000000 */
[----:B------:R-:W-:Y:S05]  /*45e0*/  BRA.DIV UR4, `(.L_x_85) ;  /* 0x0000001604ec7947 */ /* 0x000fea000b800000 */
[----:B------:R-:W-:-:S13]  /*45f0*/  ELECT P6, URZ, PT ;  /* 0x00000000003f782f */ /* 0x000fda00038c0000 */
.L_x_134:
[----:B------:R-:W-:Y:S04]  /*4600*/  BSSY B0, `(.L_x_86) ;  /* 0x0000154000007945 */ /* 0x000fe80003800000 */
[----:B------:R-:W-:Y:S05]  /*4610*/  @!P6 BRA `(.L_x_87) ;  /* 0x000000140048e947 */ /* 0x000fea0003800000 */
[----:B------:R-:W-:-:S04]  /*4620*/  LOP3.LUT R16, R16, 0x2, RZ, 0xfc, !PT ;  /* 0x0000000210107812 */ /* 0x000fc800078efcff */
[----:B------:R-:W-:-:S13]  /*4630*/  ISETP.NE.AND P0, PT, R16, 0x3, PT ;  /* 0x000000031000780c */ /* 0x000fda0003f05270 */
[----:B------:R-:W-:Y:S05]  /*4640*/  @!P0 BRA `(.L_x_88) ;  /* 0x0000000000048947 */ /* 0x000fea0003800000 */
[----:B------:R-:W-:Y:S01]  /*4650*/  BPT.TRAP 0x1 ;  /* 0x000000040000795c */ /* 0x000fe20000300000 */
.L_x_88:
[----:B------:R-:W0:Y:S01]  /*4660*/  S2R R3, SR_CgaCtaId ;  /* 0x0000000000037919 */ /* 0x000e220000008800 */
[----:B------:R-:W-:-:S04]  /*4670*/  MOV R2, 0x400 ;  /* 0x0000040000027802 */ /* 0x000fc80000000f00 */
[----:B0-----:R-:W-:Y:S02]  /*4680*/  LEA R3, R3, R2, 0x18 ;  /* 0x0000000203037211 */ /* 0x001fe400078ec0ff */
[----:B------:R-:W-:-:S03]  /*4690*/  SHF.L.U32 R2, R0, 0x1f, RZ ;  /* 0x0000001f00027819 */ /* 0x000fc600000006ff */
[----:B------:R-:W-:-:S04]  /*46a0*/  VIADD R3, R3, 0x128 ;  /* 0x0000012803037836 */ /* 0x000fc80000000000 */
[C---:B------:R-:W-:Y:S02]  /*46b0*/  IMAD R7, R8.reuse, 0x8, R3 ;  /* 0x0000000808077824 */ /* 0x040fe400078e0203 */
[----:B------:R-:W-:Y:S02]  /*46c0*/  VIADD R8, R8, 0x1 ;  /* 0x0000000108087836 */ /* 0x000fe40000000000 */
[----:B------:R-:W0:Y:S03]  /*46d0*/  SYNCS.PHASECHK.TRANS64.TRYWAIT P0, [R7+URZ], R2 ;  /* 0x00000002070075a7 */ /* 0x000e26000800017f */
[----:B------:R-:W-:-:S04]  /*46e0*/  ISETP.NE.AND P1, PT, R8, 0x25, PT ;  /* 0x000000250800780c */ /* 0x000fc80003f25270 */
[----:B------:R-:W-:Y:S02]  /*46f0*/  SEL R5, RZ, 0x1, P1 ;  /* 0x00000001ff057807 */ /* 0x000fe40000800000 */
[----:B------:R-:W-:Y:S02]  /*4700*/  SEL R8, R8, RZ, P1 ;  /* 0x000000ff08087207 */ /* 0x000fe40000800000 */
[----:B------:R-:W-:-:S03]  /*4710*/  LOP3.LUT R5, R0, R5, RZ, 0x3c, !PT ;  /* 0x0000000500057212 */ /* 0x000fc600078e3cff */
[----:B------:R-:W-:Y:S01]  /*4720*/  IMAD R9, R8, 0x8, R3 ;  /* 0x0000000808097824 */ /* 0x000fe200078e0203 */
[----:B------:R-:W-:Y:S01]  /*4730*/  SHF.L.U32 R4, R5, 0x1f, RZ ;  /* 0x0000001f05047819 */ /* 0x000fe200000006ff */
[----:B0-----:R-:W-:Y:S06]  /*4740*/  @!P0 BRA `(.L_x_89) ;  /* 0x0000001400b48947 */ /* 0x001fec0003800000 */
.L_x_135:
[----:B------:R-:W1:Y:S01]  /*4750*/  SYNCS.PHASECHK.TRANS64.TRYWAIT P0, [R9+URZ], R4 ;  /* 0x00000004090075a7 */ /* 0x000e62000800017f */
[----:B------:R-:W-:-:S05]  /*4760*/  VIADD R0, R8, 0x1 ;  /* 0x0000000108007836 */ /* 0x000fca0000000000 */
[----:B------:R-:W-:-:S04]  /*4770*/  ISETP.NE.AND P1, PT, R0, 0x25, PT ;  /* 0x000000250000780c */ /* 0x000fc80003f25270 */
[----:B0-----:R-:W-:Y:S02]  /*4780*/  SEL R2, RZ, 0x1, P1 ;  /* 0x00000001ff027807 */ /* 0x001fe40000800000 */
[----:B------:R-:W-:Y:S02]  /*4790*/  SEL R0, R0, RZ, P1 ;  /* 0x000000ff00007207 */ /* 0x000fe40000800000 */
[----:B------:R-:W-:-:S03]  /*47a0*/  LOP3.LUT R7, R5, R2, RZ, 0x3c, !PT ;  /* 0x0000000205077212 */ /* 0x000fc600078e3cff */
[----:B------:R-:W-:Y:S01]  /*47b0*/  IMAD R6, R0, 0x8, R3 ;  /* 0x0000000800067824 */ /* 0x000fe200078e0203 */
[----:B------:R-:W-:Y:S01]  /*47c0*/  SHF.L.U32 R5, R7, 0x1f, RZ ;  /* 0x0000001f07057819 */ /* 0x000fe200000006ff */
[----:B-1----:R-:W-:Y:S06]  /*47d0*/  @!P0 BRA `(.L_x_90) ;  /* 0x0000001400a48947 */ /* 0x002fec0003800000 */
.L_x_136:
[----:B------:R-:W1:Y:S01]  /*47e0*/  SYNCS.PHASECHK.TRANS64.TRYWAIT P0, [R6+URZ], R5 ;  /* 0x00000005060075a7 */ /* 0x000e62000800017f */
[----:B------:R-:W-:-:S05]  /*47f0*/  VIADD R0, R0, 0x1 ;  /* 0x0000000100007836 */ /* 0x000fca0000000000 */
[----:B------:R-:W-:-:S04]  /*4800*/  ISETP.NE.AND P1, PT, R0, 0x25, PT ;  /* 0x000000250000780c */ /* 0x000fc80003f25270 */
[----:B------:R-:W-:Y:S02]  /*4810*/  SEL R2, RZ, 0x1, P1 ;  /* 0x00000001ff027807 */ /* 0x000fe40000800000 */
[----:B------:R-:W-:Y:S02]  /*4820*/  SEL R0, R0, RZ, P1 ;  /* 0x000000ff00007207 */ /* 0x000fe40000800000 */
[----:B------:R-:W-:-:S03]  /*4830*/  LOP3.LUT R7, R7, R2, RZ, 0x3c, !PT ;  /* 0x0000000207077212 */ /* 0x000fc600078e3cff */
[----:B0-----:R-:W-:Y:S01]  /*4840*/  IMAD R9, R0, 0x8, R3 ;  /* 0x0000000800097824 */ /* 0x001fe200078e0203 */
[----:B------:R-:W-:Y:S01]  /*4850*/  SHF.L.U32 R4, R7, 0x1f, RZ ;  /* 0x0000001f07047819 */ /* 0x000fe200000006ff */
[----:B-1----:R-:W-:Y:S06]  /*4860*/  @!P0 BRA `(.L_x_91) ;  /* 0x0000001400948947 */ /* 0x002fec0003800000 */
.L_x_137:
        /* <DEDUP_REMOVED lines=9> */
.L_x_138:
        /* <DEDUP_REMOVED lines=9> */
.L_x_139:
        /* <DEDUP_REMOVED lines=9> */
.L_x_140:
        /* <DEDUP_REMOVED lines=9> */
.L_x_141:
        /* <DEDUP_REMOVED lines=9> */
.L_x_142:
        /* <DEDUP_REMOVED lines=9> */
.L_x_143:
        /* <DEDUP_REMOVED lines=9> */
.L_x_144:
        /* <DEDUP_REMOVED lines=9> */
.L_x_145:
        /* <DEDUP_REMOVED lines=9> */
.L_x_146:
        /* <DEDUP_REMOVED lines=9> */
.L_x_147:
        /* <DEDUP_REMOVED lines=9> */
.L_x_148:
        /* <DEDUP_REMOVED lines=9> */
.L_x_149:
        /* <DEDUP_REMOVED lines=9> */
.L_x_150:
        /* <DEDUP_REMOVED lines=9> */
.L_x_151:
        /* <DEDUP_REMOVED lines=9> */
.L_x_152:
        /* <DEDUP_REMOVED lines=9> */
.L_x_153:
        /* <DEDUP_REMOVED lines=9> */
.L_x_154:
        /* <DEDUP_REMOVED lines=9> */
.L_x_155:
        /* <DEDUP_REMOVED lines=9> */
.L_x_156:
        /* <DEDUP_REMOVED lines=9> */
.L_x_157:
        /* <DEDUP_REMOVED lines=9> */
.L_x_158:
        /* <DEDUP_REMOVED lines=9> */
.L_x_159:
        /* <DEDUP_REMOVED lines=9> */
.L_x_160:
        /* <DEDUP_REMOVED lines=9> */
.L_x_161:
        /* <DEDUP_REMOVED lines=9> */
.L_x_162:
        /* <DEDUP_REMOVED lines=9> */
.L_x_163:
        /* <DEDUP_REMOVED lines=9> */
.L_x_164:
        /* <DEDUP_REMOVED lines=9> */
.L_x_165:
        /* <DEDUP_REMOVED lines=9> */
.L_x_166:
        /* <DEDUP_REMOVED lines=9> */
.L_x_167:
        /* <DEDUP_REMOVED lines=9> */
.L_x_168:
        /* <DEDUP_REMOVED lines=9> */
.L_x_169:
[----:B------:R-:W1:Y:S01]  /*5a70*/  SYNCS.PHASECHK.TRANS64.TRYWAIT P0, [R9+URZ], R4 ;  /* 0x00000004090075a7 */ /* 0x000e62000800017f */
[----:B------:R-:W-:-:S05]  /*5a80*/  VIADD R0, R0, 0x1 ;  /* 0x0000000100007836 */ /* 0x000fca0000000000 */
[----:B------:R-:W-:-:S04]  /*5a90*/  ISETP.NE.AND P1, PT, R0, 0x25, PT ;  /* 0x000000250000780c */ /* 0x000fc80003f25270 */
[----:B------:R-:W-:Y:S02]  /*5aa0*/  SEL R2, RZ, 0x1, P1 ;  /* 0x00000001ff027807 */ /* 0x000fe40000800000 */
[----:B------:R-:W-:Y:S02]  /*5ab0*/  SEL R0, R0, RZ, P1 ;  /* 0x000000ff00007207 */ /* 0x000fe40000800000 */
[----:B------:R-:W-:Y:S01]  /*5ac0*/  LOP3.LUT R2, R7, R2, RZ, 0x3c, !PT ;  /* 0x0000000207027212 */ /* 0x000fe200078e3cff */
[----:B-1----:R-:W-:Y:S06]  /*5ad0*/  @!P0 BRA `(.L_x_124) ;  /* 0x0000000c008c8947 */ /* 0x002fec0003800000 */
.L_x_170:
[----:B------:R-:W-:Y:S01]  /*5ae0*/  IMAD R3, R0, 0x8, R3 ;  /* 0x0000000800037824 */ /* 0x000fe200078e0203 */
[----:B------:R-:W-:-:S07]  /*5af0*/  SHF.L.U32 R0, R2, 0x1f, RZ ;  /* 0x0000001f02007819 */ /* 0x000fce00000006ff */
.L_x_125:
[----:B--2---:R2:W3:Y:S02]  /*5b00*/  SYNCS.PHASECHK.TRANS64.TRYWAIT P0, [R3+URZ], R0 ;  /* 0x00000000030075a7 */ /* 0x0044e4000800017f */
[----:B---3--:R-:W-:Y:S05]  /*5b10*/  @!P0 NANOSLEEP.SYNCS 0x989680 ;  /* 0x009896800000895d */ /* 0x008fea0003900000 */
[----:B------:R-:W3:Y:S02]  /*5b20*/  @!P0 SYNCS.PHASECHK.TRANS64 P0, [R3+URZ], R0 ;  /* 0x00000000030085a7 */ /* 0x000ee4000800007f */
[----:B---3--:R-:W-:Y:S05]  /*5b30*/  @!P0 BRA `(.L_x_125) ;  /* 0xfffffffc00f08947 */ /* 0x008fea000383ffff */
.L_x_87:
[----:B------:R-:W-:Y:S05]  /*5b40*/  BSYNC B0 ;  /* 0x0000000000007941 */ /* 0x000fea0003800000 */
.L_x_86:
[----:B------:R-:W-:Y:S05]  /*5b50*/  EXIT ;  /* 0x000000000000794d */ /* 0x000fea0003800000 */
.L_x_16:
[----:B0-----:R-:W-:-:S04]  /*5b60*/  IMAD.U32 R3, RZ, RZ, UR43 ;  /* 0x0000002bff037e24 */ /* 0x001fc8000f8e00ff */
[----:B------:R0:W1:Y:S03]  /*5b70*/  SYNCS.PHASECHK.TRANS64.TRYWAIT P0, [R3+URZ+-0x8], R0 ;  /* 0xfffff800030075a7 */ /* 0x000066000800017f */
[----:B-1----:R-:W-:Y:S05]  /*5b80*/  @!P0 NANOSLEEP.SYNCS 0x989680 ;  /* 0x009896800000895d */ /* 0x002fea0003900000 */
[----:B------:R-:W1:Y:S02]  /*5b90*/  @!P0 SYNCS.PHASECHK.TRANS64 P0, [R3+URZ+-0x8], R0 ;  /* 0xfffff800030085a7 */ /* 0x000e64000800007f */
[----:B-1----:R-:W-:Y:S05]  /*5ba0*/  @!P0 BRA `(.L_x_16) ;  /* 0xfffffffc00ec8947 */ /* 0x002fea000383ffff */
[----:B------:R-:W-:Y:S05]  /*5bb0*/  BRA `(.L_x_126) ;  /* 0xffffffbc00a07947 */ /* 0x000fea000383ffff */
.L_x_21:
[----:B-1----:R1:W2:Y:S02]  /*5bc0*/  SYNCS.PHASECHK.TRANS64.TRYWAIT P1, [R3+URZ], R0 ;  /* 0x00000000030075a7 */ /* 0x0022a4000802017f */
[----:B--2---:R-:W-:Y:S05]  /*5bd0*/  @!P1 NANOSLEEP.SYNCS 0x989680 ;  /* 0x009896800000995d */ /* 0x004fea0003900000 */
[----:B------:R-:W2:Y:S02]  /*5be0*/  @!P1 SYNCS.PHASECHK.TRANS64 P1, [R3+URZ], R0 ;  /* 0x00000000030095a7 */ /* 0x000ea4000802007f */
[----:B--2---:R-:W-:Y:S05]  /*5bf0*/  @!P1 BRA `(.L_x_21) ;  /* 0xfffffffc00f09947 */ /* 0x004fea000383ffff */
[----:B------:R-:W-:Y:S05]  /*5c00*/  BRA `(.L_x_20) ;  /* 0xffffffc0000c7947 */ /* 0x000fea000383ffff */
.L_x_26:
[----:B-1----:R-:W-:-:S04]  /*5c10*/  IMAD.U32 R4, RZ, RZ, UR4 ;  /* 0x00000004ff047e24 */ /* 0x002fc8000f8e00ff */
[----:B------:R1:W2:Y:S03]  /*5c20*/  SYNCS.PHASECHK.TRANS64.TRYWAIT P1, [R4+URZ], R3 ;  /* 0x00000003040075a7 */ /* 0x0002a6000802017f */
[----:B--2---:R-:W-:Y:S05]  /*5c30*/  @!P1 NANOSLEEP.SYNCS 0x989680 ;  /* 0x009896800000995d */ /* 0x004fea0003900000 */
[----:B------:R-:W2:Y:S02]  /*5c40*/  @!P1 SYNCS.PHASECHK.TRANS64 P1, [R4+URZ], R3 ;  /* 0x00000003040095a7 */ /* 0x000ea4000802007f */
[----:B--2---:R-:W-:Y:S05]  /*5c50*/  @!P1 BRA `(.L_x_26) ;  /* 0xfffffffc00ec9947 */ /* 0x004fea000383ffff */
[----:B------:R-:W-:Y:S05]  /*5c60*/  BRA `(.L_x_25) ;  /* 0xffffffc000847947 */ /* 0x000fea000383ffff */
.L_x_32:
[----:B0-----:R-:W-:-:S04]  /*5c70*/  IMAD.U32 R4, RZ, RZ, UR43 ;  /* 0x0000002bff047e24 */ /* 0x001fc8000f8e00ff */
[----:B------:R0:W1:Y:S03]  /*5c80*/  SYNCS.PHASECHK.TRANS64.TRYWAIT P0, [R4+URZ+0x8], R3 ;  /* 0x00000803040075a7 */ /* 0x000066000800017f */
[----:B-1----:R-:W-:Y:S05]  /*5c90*/  @!P0 NANOSLEEP.SYNCS 0x989680 ;  /* 0x009896800000895d */ /* 0x002fea0003900000 */
[----:B------:R-:W1:Y:S02]  /*5ca0*/  @!P0 SYNCS.PHASECHK.TRANS64 P0, [R4+URZ+0x8], R3 ;  /* 0x00000803040085a7 */ /* 0x000e64000800007f */
[----:B-1----:R-:W-:Y:S05]  /*5cb0*/  @!P0 BRA `(.L_x_32) ;  /* 0xfffffffc00ec8947 */ /* 0x002fea000383ffff */
[----:B------:R-:W-:Y:S05]  /*5cc0*/  BRA `(.L_x_127) ;  /* 0xffffffc400807947 */ /* 0x000fea000383ffff */
.L_x_73:
[----:B------:R-:W-:Y:S01]  /*5cd0*/  BSSY B1, `(.L_x_128) ;  /* 0x0000006000017945 */ /* 0x000fe20003800000 */
[----:B------:R-:W-:-:S07]  /*5ce0*/  IMAD.MOV.U32 R15, RZ, RZ, -0x1 ;  /* 0xffffffffff0f7424 */ /* 0x000fce00078e00ff */
[----:B-----5:R-:W-:Y:S05]  /*5cf0*/  WARPSYNC.COLLECTIVE R15, `(.L_x_129) ;  /* 0x000000000f0c7348 */ /* 0x020fea0003c00000 */
[----:B------:R-:W-:Y:S02]  /*5d00*/  ELECT P6, UR62, PT ;  /* 0x00000000003e782f */ /* 0x000fe400038c0000 */
[----:B------:R-:W-:Y:S01]  /*5d10*/  MOV R14, UR62 ;  /* 0x0000003e000e7c02 */ /* 0x000fe20008000f00 */
[----:B-----5:R-:W-:Y:S10]  /*5d20*/  ENDCOLLECTIVE ;  /* 0x000000000000791b */ /* 0x020ff40003800000 */
.L_x_129:
[----:B------:R-:W-:Y:S05]  /*5d30*/  BSYNC B1 ;  /* 0x0000000000017941 */ /* 0x000fea0003800000 */
.L_x_128:
[----:B------:R-:W-:Y:S05]  /*5d40*/  BRA `(.L_x_130) ;  /* 0xffffffdc00587947 */ /* 0x000fea000383ffff */
.L_x_76:
[----:B-1----:R1:W2:Y:S02]  /*5d50*/  SYNCS.PHASECHK.TRANS64.TRYWAIT P1, [R11+URZ+0x128], R6 ;  /* 0x000128060b0075a7 */ /* 0x0022a4000802017f */
[----:B--2---:R-:W-:Y:S05]  /*5d60*/  @!P1 NANOSLEEP.SYNCS 0x989680 ;  /* 0x009896800000995d */ /* 0x004fea0003900000 */
[----:B------:R-:W2:Y:S02]  /*5d70*/  @!P1 SYNCS.PHASECHK.TRANS64 P1, [R11+URZ+0x128], R6 ;  /* 0x000128060b0095a7 */ /* 0x000ea4000802007f */
[----:B--2---:R-:W-:Y:S05]  /*5d80*/  @!P1 BRA `(.L_x_76) ;  /* 0xfffffffc00f09947 */ /* 0x004fea000383ffff */
[----:B------:R-:W-:Y:S05]  /*5d90*/  BRA `(.L_x_131) ;  /* 0xffffffdc008c7947 */ /* 0x000fea000383ffff */
.L_x_85:
[----:B------:R-:W-:Y:S01]  /*5da0*/  BSSY B0, `(.L_x_132) ;  /* 0x0000006000007945 */ /* 0x000fe20003800000 */
[----:B------:R-:W-:-:S07]  /*5db0*/  IMAD.MOV.U32 R15, RZ, RZ, -0x1 ;  /* 0xffffffffff0f7424 */ /* 0x000fce00078e00ff */
[----:B-----5:R-:W-:Y:S05]  /*5dc0*/  WARPSYNC.COLLECTIVE R15, `(.L_x_133) ;  /* 0x000000000f0c7348 */ /* 0x020fea0003c00000 */
[----:B------:R-:W-:Y:S02]  /*5dd0*/  ELECT P6, UR62, PT ;  /* 0x00000000003e782f */ /* 0x000fe400038c0000 */
[----:B------:R-:W-:Y:S01]  /*5de0*/  MOV R14, UR62 ;  /* 0x0000003e000e7c02 */ /* 0x000fe20008000f00 */
[----:B-----5:R-:W-:Y:S10]  /*5df0*/  ENDCOLLECTIVE ;  /* 0x000000000000791b */ /* 0x020ff40003800000 */
.L_x_133:
[----:B------:R-:W-:Y:S05]  /*5e00*/  BSYNC B0 ;  /* 0x0000000000007941 */ /* 0x000fea0003800000 */
.L_x_132:
[----:B------:R-:W-:Y:S05]  /*5e10*/  BRA `(.L_x_134) ;  /* 0xffffffe400f87947 */ /* 0x000fea000383ffff */
.L_x_89:
[----:B0-----:R0:W1:Y:S02]  /*5e20*/  SYNCS.PHASECHK.TRANS64.TRYWAIT P0, [R7+URZ], R2 ;  /* 0x00000002070075a7 */ /* 0x001064000800017f */
[----:B-1----:R-:W-:Y:S05]  /*5e30*/  @!P0 NANOSLEEP.SYNCS 0x989680 ;  /* 0x009896800000895d */ /* 0x002fea0003900000 */
[----:B------:R-:W1:Y:S02]  /*5e40*/  @!P0 SYNCS.PHASECHK.TRANS64 P0, [R7+URZ], R2 ;  /* 0x00000002070085a7 */ /* 0x000e64000800007f */
[----:B-1----:R-:W-:Y:S05]  /*5e50*/  @!P0 BRA `(.L_x_89) ;  /* 0xfffffffc00f08947 */ /* 0x002fea000383ffff */
[----:B------:R-:W-:Y:S05]  /*5e60*/  BRA `(.L_x_135) ;  /* 0xffffffe800387947 */ /* 0x000fea000383ffff */
.L_x_90:
[----:B0-----:R0:W1:Y:S02]  /*5e70*/  SYNCS.PHASECHK.TRANS64.TRYWAIT P0, [R9+URZ], R4 ;  /* 0x00000004090075a7 */ /* 0x001064000800017f */
[----:B-1----:R-:W-:Y:S05]  /*5e80*/  @!P0 NANOSLEEP.SYNCS 0x989680 ;  /* 0x009896800000895d */ /* 0x002fea0003900000 */
[----:B------:R-:W1:Y:S02]  /*5e90*/  @!P0 SYNCS.PHASECHK.TRANS64 P0, [R9+URZ], R4 ;  /* 0x00000004090085a7 */ /* 0x000e64000800007f */
[----:B-1----:R-:W-:Y:S05]  /*5ea0*/  @!P0 BRA `(.L_x_90) ;  /* 0xfffffffc00f08947 */ /* 0x002fea000383ffff */
[----:B------:R-:W-:Y:S05]  /*5eb0*/  BRA `(.L_x_136) ;  /* 0xffffffe800487947 */ /* 0x000fea000383ffff */
.L_x_91:
[----:B0-----:R0:W1:Y:S02]  /*5ec0*/  SYNCS.PHASECHK.TRANS64.TRYWAIT P0, [R6+URZ], R5 ;  /* 0x00000005060075a7 */ /* 0x001064000800017f */
[----:B-1----:R-:W-:Y:S05]  /*5ed0*/  @!P0 NANOSLEEP.SYNCS 0x989680 ;  /* 0x009896800000895d */ /* 0x002fea0003900000 */
[----:B------:R-:W1:Y:S02]  /*5ee0*/  @!P0 SYNCS.PHASECHK.TRANS64 P0, [R6+URZ], R5 ;  /* 0x00000005060085a7 */ /* 0x000e64000800007f */
[----:B-1----:R-:W-:Y:S05]  /*5ef0*/  @!P0 BRA `(.L_x_91) ;  /* 0xfffffffc00f08947 */ /* 0x002fea000383ffff */
[----:B------:R-:W-:Y:S05]  /*5f00*/  BRA `(.L_x_137) ;  /* 0xffffffe800587947 */ /* 0x000fea000383ffff */
.L_x_92:
[----:B0-----:R0:W1:Y:S02]  /*5f10*/  SYNCS.PHASECHK.TRANS64.TRYWAIT P0, [R9+URZ], R4 ;  /* 0x00000004090075a7 */ /* 0x001064000800017f */
[----:B-1----:R-:W-:Y:S05]  /*5f20*/  @!P0 NANOSLEEP.SYNCS 0x989680 ;  /* 0x009896800000895d */ /* 0x002fea0003900000 */
[----:B------:R-:W1:Y:S02]  /*5f30*/  @!P0 SYNCS.PHASECHK.TRANS64 P0, [R9+URZ], R4 ;  /* 0x00000004090085a7 */ /* 0x000e64000800007f */
[----:B-1----:R-:W-:Y:S05]  /*5f40*/  @!P0 BRA `(.L_x_92) ;  /* 0xfffffffc00f08947 */ /* 0x002fea000383ffff */
[----:B------:R-:W-:Y:S05]  /*5f50*/  BRA `(.L_x_138) ;  /* 0xffffffe800687947 */ /* 0x000fea000383ffff */
.L_x_93:
[----:B0-----:R0:W1:Y:S02]  /*5f60*/  SYNCS.PHASECHK.TRANS64.TRYWAIT P0, [R6+URZ], R5 ;  /* 0x00000005060075a7 */ /* 0x001064000800017f */
[----:B-1----:R-:W-:Y:S05]  /*5f70*/  @!P0 NANOSLEEP.SYNCS 0x989680 ;  /* 0x009896800000895d */ /* 0x002fea0003900000 */
[----:B------:R-:W1:Y:S02]  /*5f80*/  @!P0 SYNCS.PHASECHK.TRANS64 P0, [R6+URZ], R5 ;  /* 0x00000005060085a7 */ /* 0x000e64000800007f */
[----:B-1----:R-:W-:Y:S05]  /*5f90*/  @!P0 BRA `(.L_x_93) ;  /* 0xfffffffc00f08947 */ /* 0x002fea000383ffff */
[----:B------:R-:W-:Y:S05]  /*5fa0*/  BRA `(.L_x_139) ;  /* 0xffffffe800787947 */ /* 0x000fea000383ffff */
.L_x_94:
[----:B0-----:R0:W1:Y:S02]  /*5fb0*/  SYNCS.PHASECHK.TRANS64.TRYWAIT P0, [R9+URZ], R4 ;  /* 0x00000004090075a7 */ /* 0x001064000800017f */
[----:B-1----:R-:W-:Y:S05]  /*5fc0*/  @!P0 NANOSLEEP.SYNCS 0x989680 ;  /* 0x009896800000895d */ /* 0x002fea0003900000 */
[----:B------:R-:W1:Y:S02]  /*5fd0*/  @!P0 SYNCS.PHASECHK.TRANS64 P0, [R9+URZ], R4 ;  /* 0x00000004090085a7 */ /* 0x000e64000800007f */
[----:B-1----:R-:W-:Y:S05]  /*5fe0*/  @!P0 BRA `(.L_x_94) ;  /* 0xfffffffc00f08947 */ /* 0x002fea000383ffff */
[----:B------:R-:W-:Y:S05]  /*5ff0*/  BRA `(.L_x_140) ;  /* 0xffffffe800887947 */ /* 0x000fea000383ffff */
.L_x_95:
[----:B0-----:R0:W1:Y:S02]  /*6000*/  SYNCS.PHASECHK.TRANS64.TRYWAIT P0, [R6+URZ], R5 ;  /* 0x00000005060075a7 */ /* 0x001064000800017f */
[----:B-1----:R-:W-:Y:S05]  /*6010*/  @!P0 NANOSLEEP.SYNCS 0x989680 ;  /* 0x009896800000895d */ /* 0x002fea0003900000 */
[----:B------:R-:W1:Y:S02]  /*6020*/  @!P0 SYNCS.PHASECHK.TRANS64 P0, [R6+URZ], R5 ;  /* 0x00000005060085a7 */ /* 0x000e64000800007f */
[----:B-1----:R-:W-:Y:S05]  /*6030*/  @!P0 BRA `(.L_x_95) ;  /* 0xfffffffc00f08947 */ /* 0x002fea000383ffff */
[----:B------:R-:W-:Y:S05]  /*6040*/  BRA `(.L_x_141) ;  /* 0xffffffe800987947 */ /* 0x000fea000383ffff */
.L_x_96:
[----:B0-----:R0:W1:Y:S02]  /*6050*/  SYNCS.PHASECHK.TRANS64.TRYWAIT P0, [R9+URZ], R4 ;  /* 0x00000004090075a7 */ /* 0x001064000800017f */
[----:B-1----:R-:W-:Y:S05]  /*6060*/  @!P0 NANOSLEEP.SYNCS 0x989680 ;  /* 0x009896800000895d */ /* 0x002fea0003900000 */
[----:B------:R-:W1:Y:S02]  /*6070*/  @!P0 SYNCS.PHASECHK.TRANS64 P0, [R9+URZ], R4 ;  /* 0x00000004090085a7 */ /* 0x000e64000800007f */
[----:B-1----:R-:W-:Y:S05]  /*6080*/  @!P0 BRA `(.L_x_96) ;  /* 0xfffffffc00f08947 */ /* 0x002fea000383ffff */
[----:B------:R-:W-:Y:S05]  /*6090*/  BRA `(.L_x_142) ;  /* 0xffffffe800a87947 */ /* 0x000fea000383ffff */
.L_x_97:
[----:B0-----:R0:W1:Y:S02]  /*60a0*/  SYNCS.PHASECHK.TRANS64.TRYWAIT P0, [R6+URZ], R5 ;  /* 0x00000005060075a7 */ /* 0x001064000800017f */
[----:B-1----:R-:W-:Y:S05]  /*60b0*/  @!P0 NANOSLEEP.SYNCS 0x989680 ;  /* 0x009896800000895d */ /* 0x002fea0003900000 */
[----:B------:R-:W1:Y:S02]  /*60c0*/  @!P0 SYNCS.PHASECHK.TRANS64 P0, [R6+URZ], R5 ;  /* 0x00000005060085a7 */ /* 0x000e64000800007f */
[----:B-1----:R-:W-:Y:S05]  /*60d0*/  @!P0 BRA `(.L_x_97) ;  /* 0xfffffffc00f08947 */ /* 0x002fea000383ffff */
[----:B------:R-:W-:Y:S05]  /*60e0*/  BRA `(.L_x_143) ;  /* 0xffffffe800b87947 */ /* 0x000fea000383ffff */
.L_x_98:
[----:B0-----:R0:W1:Y:S02]  /*60f0*/  SYNCS.PHASECHK.TRANS64.TRYWAIT P0, [R9+URZ], R4 ;  /* 0x00000004090075a7 */ /* 0x001064000800017f */
[----:B-1----:R-:W-:Y:S05]  /*6100*/  @!P0 NANOSLEEP.SYNCS 0x989680 ;  /* 0x009896800000895d */ /* 0x002fea0003900000 */
[----:B------:R-:W1:Y:S02]  /*6110*/  @!P0 SYNCS.PHASECHK.TRANS64 P0, [R9+URZ], R4 ;  /* 0x00000004090085a7 */ /* 0x000e64000800007f */
[----:B-1----:R-:W-:Y:S05]  /*6120*/  @!P0 BRA `(.L_x_98) ;  /* 0xfffffffc00f08947 */ /* 0x002fea000383ffff */
[----:B------:R-:W-:Y:S05]  /*6130*/  BRA `(.L_x_144) ;  /* 0xffffffe800c87947 */ /* 0x000fea000383ffff */
.L_x_99:
[----:B0-----:R0:W1:Y:S02]  /*6140*/  SYNCS.PHASECHK.TRANS64.TRYWAIT P0, [R6+URZ], R5 ;  /* 0x00000005060075a7 */ /* 0x001064000800017f */
[----:B-1----:R-:W-:Y:S05]  /*6150*/  @!P0 NANOSLEEP.SYNCS 0x989680 ;  /* 0x009896800000895d */ /* 0x002fea0003900000 */
[----:B------:R-:W1:Y:S02]  /*6160*/  @!P0 SYNCS.PHASECHK.TRANS64 P0, [R6+URZ], R5 ;  /* 0x00000005060085a7 */ /* 0x000e64000800007f */
[----:B-1----:R-:W-:Y:S05]  /*6170*/  @!P0 BRA `(.L_x_99) ;  /* 0xfffffffc00f08947 */ /* 0x002fea000383ffff */
[----:B------:R-:W-:Y:S05]  /*6180*/  BRA `(.L_x_145) ;  /* 0xffffffe800d87947 */ /* 0x000fea000383ffff */
.L_x_100:
[----:B0-----:R0:W1:Y:S02]  /*6190*/  SYNCS.PHASECHK.TRANS64.TRYWAIT P0, [R9+URZ], R4 ;  /* 0x00000004090075a7 */ /* 0x001064000800017f */
[----:B-1----:R-:W-:Y:S05]  /*61a0*/  @!P0 NANOSLEEP.SYNCS 0x989680 ;  /* 0x009896800000895d */ /* 0x002fea0003900000 */
[----:B------:R-:W1:Y:S02]  /*61b0*/  @!P0 SYNCS.PHASECHK.TRANS64 P0, [R9+URZ], R4 ;  /* 0x00000004090085a7 */ /* 0x000e64000800007f */
[----:B-1----:R-:W-:Y:S05]  /*61c0*/  @!P0 BRA `(.L_x_100) ;  /* 0xfffffffc00f08947 */ /* 0x002fea000383ffff */
[----:B------:R-:W-:Y:S05]  /*61d0*/  BRA `(.L_x_146) ;  /* 0xffffffe800e87947 */ /* 0x000fea000383ffff */
.L_x_101:
[----:B0-----:R0:W1:Y:S02]  /*61e0*/  SYNCS.PHASECHK.TRANS64.TRYWAIT P0, [R6+URZ], R5 ;  /* 0x00000005060075a7 */ /* 0x001064000800017f */
[----:B-1----:R-:W-:Y:S05]  /*61f0*/  @!P0 NANOSLEEP.SYNCS 0x989680 ;  /* 0x009896800000895d */ /* 0x002fea0003900000 */
[----:B------:R-:W1:Y:S02]  /*6200*/  @!P0 SYNCS.PHASECHK.TRANS64 P0, [R6+URZ], R5 ;  /* 0x00000005060085a7 */ /* 0x000e64000800007f */
[----:B-1----:R-:W-:Y:S05]  /*6210*/  @!P0 BRA `(.L_x_101) ;  /* 0xfffffffc00f08947 */ /* 0x002fea000383ffff */
[----:B------:R-:W-:Y:S05]  /*6220*/  BRA `(.L_x_147) ;  /* 0xffffffe800f87947 */ /* 0x000fea000383ffff */
.L_x_102:
[----:B0-----:R0:W1:Y:S02]  /*6230*/  SYNCS.PHASECHK.TRANS64.TRYWAIT P0, [R9+URZ], R4 ;  /* 0x00000004090075a7 */ /* 0x001064000800017f */
[----:B-1----:R-:W-:Y:S05]  /*6240*/  @!P0 NANOSLEEP.SYNCS 0x989680 ;  /* 0x009896800000895d */ /* 0x002fea0003900000 */
[----:B------:R-:W1:Y:S02]  /*6250*/  @!P0 SYNCS.PHASECHK.TRANS64 P0, [R9+URZ], R4 ;  /* 0x00000004090085a7 */ /* 0x000e64000800007f */
[----:B-1----:R-:W-:Y:S05]  /*6260*/  @!P0 BRA `(.L_x_102) ;  /* 0xfffffffc00f08947 */ /* 0x002fea000383ffff */
[----:B------:R-:W-:Y:S05]  /*6270*/  BRA `(.L_x_148) ;  /* 0xffffffec00087947 */ /* 0x000fea000383ffff */
.L_x_103:
[----:B0-----:R0:W1:Y:S02]  /*6280*/  SYNCS.PHASECHK.TRANS64.TRYWAIT P0, [R6+URZ], R5 ;  /* 0x00000005060075a7 */ /* 0x001064000800017f */
[----:B-1----:R-:W-:Y:S05]  /*6290*/  @!P0 NANOSLEEP.SYNCS 0x989680 ;  /* 0x009896800000895d */ /* 0x002fea0003900000 */
[----:B------:R-:W1:Y:S02]  /*62a0*/  @!P0 SYNCS.PHASECHK.TRANS64 P0, [R6+URZ], R5 ;  /* 0x00000005060085a7 */ /* 0x000e64000800007f */
[----:B-1----:R-:W-:Y:S05]  /*62b0*/  @!P0 BRA `(.L_x_103) ;  /* 0xfffffffc00f08947 */ /* 0x002fea000383ffff */
[----:B------:R-:W-:Y:S05]  /*62c0*/  BRA `(.L_x_149) ;  /* 0xffffffec00187947 */ /* 0x000fea000383ffff */
.L_x_104:
[----:B0-----:R0:W1:Y:S02]  /*62d0*/  SYNCS.PHASECHK.TRANS64.TRYWAIT P0, [R9+URZ], R4 ;  /* 0x00000004090075a7 */ /* 0x001064000800017f */
[----:B-1----:R-:W-:Y:S05]  /*62e0*/  @!P0 NANOSLEEP.SYNCS 0x989680 ;  /* 0x009896800000895d */ /* 0x002fea0003900000 */
[----:B------:R-:W1:Y:S02]  /*62f0*/  @!P0 SYNCS.PHASECHK.TRANS64 P0, [R9+URZ], R4 ;  /* 0x00000004090085a7 */ /* 0x000e64000800007f */
[----:B-1----:R-:W-:Y:S05]  /*6300*/  @!P0 BRA `(.L_x_104) ;  /* 0xfffffffc00f08947 */ /* 0x002fea000383ffff */
[----:B------:R-:W-:Y:S05]  /*6310*/  BRA `(.L_x_150) ;  /* 0xffffffec00287947 */ /* 0x000fea000383ffff */
.L_x_105:
[----:B0-----:R0:W1:Y:S02]  /*6320*/  SYNCS.PHASECHK.TRANS64.TRYWAIT P0, [R6+URZ], R5 ;  /* 0x00000005060075a7 */ /* 0x001064000800017f */
[----:B-1----:R-:W-:Y:S05]  /*6330*/  @!P0 NANOSLEEP.SYNCS 0x989680 ;  /* 0x009896800000895d */ /* 0x002fea0003900000 */
[----:B------:R-:W1:Y:S02]  /*6340*/  @!P0 SYNCS.PHASECHK.TRANS64 P0, [R6+URZ], R5 ;  /* 0x00000005060085a7 */ /* 0x000e64000800007f */
[----:B-1----:R-:W-:Y:S05]  /*6350*/  @!P0 BRA `(.L_x_105) ;  /* 0xfffffffc00f08947 */ /* 0x002fea000383ffff */
[----:B------:R-:W-:Y:S05]  /*6360*/  BRA `(.L_x_151) ;  /* 0xffffffec00387947 */ /* 0x000fea000383ffff */
.L_x_106:
[----:B0-----:R0:W1:Y:S02]  /*6370*/  SYNCS.PHASECHK.TRANS64.TRYWAIT P0, [R9+URZ], R4 ;  /* 0x00000004090075a7 */ /* 0x001064000800017f */
[----:B-1----:R-:W-:Y:S05]  /*6380*/  @!P0 NANOSLEEP.SYNCS 0x989680 ;  /* 0x009896800000895d */ /* 0x002fea0003900000 */
[----:B------:R-:W1:Y:S02]  /*6390*/  @!P0 SYNCS.PHASECHK.TRANS64 P0, [R9+URZ], R4 ;  /* 0x00000004090085a7 */ /* 0x000e64000800007f */
[----:B-1----:R-:W-:Y:S05]  /*63a0*/  @!P0 BRA `(.L_x_106) ;  /* 0xfffffffc00f08947 */ /* 0x002fea000383ffff */
[----:B------:R-:W-:Y:S05]  /*63b0*/  BRA `(.L_x_152) ;  /* 0xffffffec00487947 */ /* 0x000fea000383ffff */
.L_x_107:
[----:B0-----:R0:W1:Y:S02]  /*63c0*/  SYNCS.PHASECHK.TRANS64.TRYWAIT P0, [R6+URZ], R5 ;  /* 0x00000005060075a7 */ /* 0x001064000800017f */
[----:B-1----:R-:W-:Y:S05]  /*63d0*/  @!P0 NANOSLEEP.SYNCS 0x989680 ;  /* 0x009896800000895d */ /* 0x002fea0003900000 */
[----:B------:R-:W1:Y:S02]  /*63e0*/  @!P0 SYNCS.PHASECHK.TRANS64 P0, [R6+URZ], R5 ;  /* 0x00000005060085a7 */ /* 0x000e64000800007f */
[----:B-1----:R-:W-:Y:S05]  /*63f0*/  @!P0 BRA `(.L_x_107) ;  /* 0xfffffffc00f08947 */ /* 0x002fea000383ffff */
[----:B------:R-:W-:Y:S05]  /*6400*/  BRA `(.L_x_153) ;  /* 0xffffffec00587947 */ /* 0x000fea000383ffff */
.L_x_108:
[----:B0-----:R0:W1:Y:S02]  /*6410*/  SYNCS.PHASECHK.TRANS64.TRYWAIT P0, [R9+URZ], R4 ;  /* 0x00000004090075a7 */ /* 0x001064000800017f */
[----:B-1----:R-:W-:Y:S05]  /*6420*/  @!P0 NANOSLEEP.SYNCS 0x989680 ;  /* 0x009896800000895d */ /* 0x002fea0003900000 */
[----:B------:R-:W1:Y:S02]  /*6430*/  @!P0 SYNCS.PHASECHK.TRANS64 P0, [R9+URZ], R4 ;  /* 0x00000004090085a7 */ /* 0x000e64000800007f */
[----:B-1----:R-:W-:Y:S05]  /*6440*/  @!P0 BRA `(.L_x_108) ;  /* 0xfffffffc00f08947 */ /* 0x002fea000383ffff */
[----:B------:R-:W-:Y:S05]  /*6450*/  BRA `(.L_x_154) ;  /* 0xffffffec00687947 */ /* 0x000fea000383ffff */
.L_x_109:
[----:B0-----:R0:W1:Y:S02]  /*6460*/  SYNCS.PHASECHK.TRANS64.TRYWAIT P0, [R6+URZ], R5 ;  /* 0x00000005060075a7 */ /* 0x001064000800017f */
[----:B-1----:R-:W-:Y:S05]  /*6470*/  @!P0 NANOSLEEP.SYNCS 0x989680 ;  /* 0x009896800000895d */ /* 0x002fea0003900000 */
[----:B------:R-:W1:Y:S02]  /*6480*/  @!P0 SYNCS.PHASECHK.TRANS64 P0, [R6+URZ], R5 ;  /* 0x00000005060085a7 */ /* 0x000e64000800007f */
[----:B-1----:R-:W-:Y:S05]  /*6490*/  @!P0 BRA `(.L_x_109) ;  /* 0xfffffffc00f08947 */ /* 0x002fea000383ffff */
[----:B------:R-:W-:Y:S05]  /*64a0*/  BRA `(.L_x_155) ;  /* 0xffffffec00787947 */ /* 0x000fea000383ffff */
.L_x_110:
[----:B0-----:R0:W1:Y:S02]  /*64b0*/  SYNCS.PHASECHK.TRANS64.TRYWAIT P0, [R9+URZ], R4 ;  /* 0x00000004090075a7 */ /* 0x001064000800017f */
[----:B-1----:R-:W-:Y:S05]  /*64c0*/  @!P0 NANOSLEEP.SYNCS 0x989680 ;  /* 0x009896800000895d */ /* 0x002fea0003900000 */
[----:B------:R-:W1:Y:S02]  /*64d0*/  @!P0 SYNCS.PHASECHK.TRANS64 P0, [R9+URZ], R4 ;  /* 0x00000004090085a7 */ /* 0x000e64000800007f */
[----:B-1----:R-:W-:Y:S05]  /*64e0*/  @!P0 BRA `(.L_x_110) ;  /* 0xfffffffc00f08947 */ /* 0x002fea000383ffff */
[----:B------:R-:W-:Y:S05]  /*64f0*/  BRA `(.L_x_156) ;  /* 0xffffffec00887947 */ /* 0x000fea000383ffff */
.L_x_111:
[----:B0-----:R0:W1:Y:S02]  /*6500*/  SYNCS.PHASECHK.TRANS64.TRYWAIT P0, [R6+URZ], R5 ;  /* 0x00000005060075a7 */ /* 0x001064000800017f */
[----:B-1----:R-:W-:Y:S05]  /*6510*/  @!P0 NANOSLEEP.SYNCS 0x989680 ;  /* 0x009896800000895d */ /* 0x002fea0003900000 */
[----:B------:R-:W1:Y:S02]  /*6520*/  @!P0 SYNCS.PHASECHK.TRANS64 P0, [R6+URZ], R5 ;  /* 0x00000005060085a7 */ /* 0x000e64000800007f */
[----:B-1----:R-:W-:Y:S05]  /*6530*/  @!P0 BRA `(.L_x_111) ;  /* 0xfffffffc00f08947 */ /* 0x002fea000383ffff */
[----:B------:R-:W-:Y:S05]  /*6540*/  BRA `(.L_x_157) ;  /* 0xffffffec00987947 */ /* 0x000fea000383ffff */
.L_x_112:
[----:B0-----:R0:W1:Y:S02]  /*6550*/  SYNCS.PHASECHK.TRANS64.TRYWAIT P0, [R9+URZ], R4 ;  /* 0x00000004090075a7 */ /* 0x001064000800017f */
[----:B-1----:R-:W-:Y:S05]  /*6560*/  @!P0 NANOSLEEP.SYNCS 0x989680 ;  /* 0x009896800000895d */ /* 0x002fea0003900000 */
[----:B------:R-:W1:Y:S02]  /*6570*/  @!P0 SYNCS.PHASECHK.TRANS64 P0, [R9+URZ], R4 ;  /* 0x00000004090085a7 */ /* 0x000e64000800007f */
[----:B-1----:R-:W-:Y:S05]  /*6580*/  @!P0 BRA `(.L_x_112) ;  /* 0xfffffffc00f08947 */ /* 0x002fea000383ffff */
[----:B------:R-:W-:Y:S05]  /*6590*/  BRA `(.L_x_158) ;  /* 0xffffffec00a87947 */ /* 0x000fea000383ffff */
.L_x_113:
[----:B0-----:R0:W1:Y:S02]  /*65a0*/  SYNCS.PHASECHK.TRANS64.TRYWAIT P0, [R6+URZ], R5 ;  /* 0x00000005060075a7 */ /* 0x001064000800017f */
[----:B-1----:R-:W-:Y:S05]  /*65b0*/  @!P0 NANOSLEEP.SYNCS 0x989680 ;  /* 0x009896800000895d */ /* 0x002fea0003900000 */
[----:B------:R-:W1:Y:S02]  /*65c0*/  @!P0 SYNCS.PHASECHK.TRANS64 P0, [R6+URZ], R5 ;  /* 0x00000005060085a7 */ /* 0x000e64000800007f */
[----:B-1----:R-:W-:Y:S05]  /*65d0*/  @!P0 BRA `(.L_x_113) ;  /* 0xfffffffc00f08947 */ /* 0x002fea000383ffff */
[----:B------:R-:W-:Y:S05]  /*65e0*/  BRA `(.L_x_159) ;  /* 0xffffffec00b87947 */ /* 0x000fea000383ffff */
.L_x_114:
[----:B0-----:R0:W1:Y:S02]  /*65f0*/  SYNCS.PHASECHK.TRANS64.TRYWAIT P0, [R9+URZ], R4 ;  /* 0x00000004090075a7 */ /* 0x001064000800017f */
[----:B-1----:R-:W-:Y:S05]  /*6600*/  @!P0 NANOSLEEP.SYNCS 0x989680 ;  /* 0x009896800000895d */ /* 0x002fea0003900000 */
[----:B------:R-:W1:Y:S02]  /*6610*/  @!P0 SYNCS.PHASECHK.TRANS64 P0, [R9+URZ], R4 ;  /* 0x00000004090085a7 */ /* 0x000e64000800007f */
[----:B-1----:R-:W-:Y:S05]  /*6620*/  @!P0 BRA `(.L_x_114) ;  /* 0xfffffffc00f08947 */ /* 0x002fea000383ffff */
[----:B------:R-:W-:Y:S05]  /*6630*/  BRA `(.L_x_160) ;  /* 0xffffffec00c87947 */ /* 0x000fea000383ffff */
.L_x_115:
[----:B0-----:R0:W1:Y:S02]  /*6640*/  SYNCS.PHASECHK.TRANS64.TRYWAIT P0, [R6+URZ], R5 ;  /* 0x00000005060075a7 */ /* 0x001064000800017f */
[----:B-1----:R-:W-:Y:S05]  /*6650*/  @!P0 NANOSLEEP.SYNCS 0x989680 ;  /* 0x009896800000895d */ /* 0x002fea0003900000 */
[----:B------:R-:W1:Y:S02]  /*6660*/  @!P0 SYNCS.PHASECHK.TRANS64 P0, [R6+URZ], R5 ;  /* 0x00000005060085a7 */ /* 0x000e64000800007f */
[----:B-1----:R-:W-:Y:S05]  /*6670*/  @!P0 BRA `(.L_x_115) ;  /* 0xfffffffc00f08947 */ /* 0x002fea000383ffff */
[----:B------:R-:W-:Y:S05]  /*6680*/  BRA `(.L_x_161) ;  /* 0xffffffec00d87947 */ /* 0x000fea000383ffff */
.L_x_116:
[----:B0-----:R0:W1:Y:S02]  /*6690*/  SYNCS.PHASECHK.TRANS64.TRYWAIT P0, [R9+URZ], R4 ;  /* 0x00000004090075a7 */ /* 0x001064000800017f */
[----:B-1----:R-:W-:Y:S05]  /*66a0*/  @!P0 NANOSLEEP.SYNCS 0x989680 ;  /* 0x009896800000895d */ /* 0x002fea0003900000 */
[----:B------:R-:W1:Y:S02]  /*66b0*/  @!P0 SYNCS.PHASECHK.TRANS64 P0, [R9+URZ], R4 ;  /* 0x00000004090085a7 */ /* 0x000e64000800007f */
[----:B-1----:R-:W-:Y:S05]  /*66c0*/  @!P0 BRA `(.L_x_116) ;  /* 0xfffffffc00f08947 */ /* 0x002fea000383ffff */
[----:B------:R-:W-:Y:S05]  /*66d0*/  BRA `(.L_x_162) ;  /* 0xffffffec00e87947 */ /* 0x000fea000383ffff */
.L_x_117:
[----:B0-----:R0:W1:Y:S02]  /*66e0*/  SYNCS.PHASECHK.TRANS64.TRYWAIT P0, [R6+URZ], R5 ;  /* 0x00000005060075a7 */ /* 0x001064000800017f */
[----:B-1----:R-:W-:Y:S05]  /*66f0*/  @!P0 NANOSLEEP.SYNCS 0x989680 ;  /* 0x009896800000895d */ /* 0x002fea0003900000 */
[----:B------:R-:W1:Y:S02]  /*6700*/  @!P0 SYNCS.PHASECHK.TRANS64 P0, [R6+URZ], R5 ;  /* 0x00000005060085a7 */ /* 0x000e64000800007f */
[----:B-1----:R-:W-:Y:S05]  /*6710*/  @!P0 BRA `(.L_x_117) ;  /* 0xfffffffc00f08947 */ /* 0x002fea000383ffff */
[----:B------:R-:W-:Y:S05]  /*6720*/  BRA `(.L_x_163) ;  /* 0xffffffec00f87947 */ /* 0x000fea000383ffff */
.L_x_118:
[----:B0-----:R0:W1:Y:S02]  /*6730*/  SYNCS.PHASECHK.TRANS64.TRYWAIT P0, [R9+URZ], R4 ;  /* 0x00000004090075a7 */ /* 0x001064000800017f */
[----:B-1----:R-:W-:Y:S05]  /*6740*/  @!P0 NANOSLEEP.SYNCS 0x989680 ;  /* 0x009896800000895d */ /* 0x002fea0003900000 */
[----:B------:R-:W1:Y:S02]  /*6750*/  @!P0 SYNCS.PHASECHK.TRANS64 P0, [R9+URZ], R4 ;  /* 0x00000004090085a7 */ /* 0x000e64000800007f */
[----:B-1----:R-:W-:Y:S05]  /*6760*/  @!P0 BRA `(.L_x_118) ;  /* 0xfffffffc00f08947 */ /* 0x002fea000383ffff */
[----:B------:R-:W-:Y:S05]  /*6770*/  BRA `(.L_x_164) ;  /* 0xfffffff000087947 */ /* 0x000fea000383ffff */
.L_x_119:
[----:B0-----:R0:W1:Y:S02]  /*6780*/  SYNCS.PHASECHK.TRANS64.TRYWAIT P0, [R6+URZ], R5 ;  /* 0x00000005060075a7 */ /* 0x001064000800017f */
[----:B-1----:R-:W-:Y:S05]  /*6790*/  @!P0 NANOSLEEP.SYNCS 0x989680 ;  /* 0x009896800000895d */ /* 0x002fea0003900000 */
[----:B------:R-:W1:Y:S02]  /*67a0*/  @!P0 SYNCS.PHASECHK.TRANS64 P0, [R6+URZ], R5 ;  /* 0x00000005060085a7 */ /* 0x000e64000800007f */
[----:B-1----:R-:W-:Y:S05]  /*67b0*/  @!P0 BRA `(.L_x_119) ;  /* 0xfffffffc00f08947 */ /* 0x002fea000383ffff */
[----:B------:R-:W-:Y:S05]  /*67c0*/  BRA `(.L_x_165) ;  /* 0xfffffff000187947 */ /* 0x000fea000383ffff */
.L_x_120:
[----:B0-----:R0:W1:Y:S02]  /*67d0*/  SYNCS.PHASECHK.TRANS64.TRYWAIT P0, [R9+URZ], R4 ;  /* 0x00000004090075a7 */ /* 0x001064000800017f */
[----:B-1----:R-:W-:Y:S05]  /*67e0*/  @!P0 NANOSLEEP.SYNCS 0x989680 ;  /* 0x009896800000895d */ /* 0x002fea0003900000 */
[----:B------:R-:W1:Y:S02]  /*67f0*/  @!P0 SYNCS.PHASECHK.TRANS64 P0, [R9+URZ], R4 ;  /* 0x00000004090085a7 */ /* 0x000e64000800007f */
[----:B-1----:R-:W-:Y:S05]  /*6800*/  @!P0 BRA `(.L_x_120) ;  /* 0xfffffffc00f08947 */ /* 0x002fea000383ffff */
[----:B------:R-:W-:Y:S05]  /*6810*/  BRA `(.L_x_166) ;  /* 0xfffffff000287947 */ /* 0x000fea000383ffff */
.L_x_121:
[----:B0-----:R0:W1:Y:S02]  /*6820*/  SYNCS.PHASECHK.TRANS64.TRYWAIT P0, [R6+URZ], R5 ;  /* 0x00000005060075a7 */ /* 0x001064000800017f */
[----:B-1----:R-:W-:Y:S05]  /*6830*/  @!P0 NANOSLEEP.SYNCS 0x989680 ;  /* 0x009896800000895d */ /* 0x002fea0003900000 */
[----:B------:R-:W1:Y:S02]  /*6840*/  @!P0 SYNCS.PHASECHK.TRANS64 P0, [R6+URZ], R5 ;  /* 0x00000005060085a7 */ /* 0x000e64000800007f */
[----:B-1----:R-:W-:Y:S05]  /*6850*/  @!P0 BRA `(.L_x_121) ;  /* 0xfffffffc00f08947 */ /* 0x002fea000383ffff */
[----:B------:R-:W-:Y:S05]  /*6860*/  BRA `(.L_x_167) ;  /* 0xfffffff000387947 */ /* 0x000fea000383ffff */
.L_x_122:
[----:B0-----:R0:W1:Y:S02]  /*6870*/  SYNCS.PHASECHK.TRANS64.TRYWAIT P0, [R9+URZ], R4 ;  /* 0x00000004090075a7 */ /* 0x001064000800017f */
[----:B-1----:R-:W-:Y:S05]  /*6880*/  @!P0 NANOSLEEP.SYNCS 0x989680 ;  /* 0x009896800000895d */ /* 0x002fea0003900000 */
[----:B------:R-:W1:Y:S02]  /*6890*/  @!P0 SYNCS.PHASECHK.TRANS64 P0, [R9+URZ], R4 ;  /* 0x00000004090085a7 */ /* 0x000e64000800007f */
[----:B-1----:R-:W-:Y:S05]  /*68a0*/  @!P0 BRA `(.L_x_122) ;  /* 0xfffffffc00f08947 */ /* 0x002fea000383ffff */
[----:B------:R-:W-:Y:S05]  /*68b0*/  BRA `(.L_x_168) ;  /* 0xfffffff000487947 */ /* 0x000fea000383ffff */
.L_x_123:
[----:B0-----:R0:W1:Y:S02]  /*68c0*/  SYNCS.PHASECHK.TRANS64.TRYWAIT P0, [R6+URZ], R5 ;  /* 0x00000005060075a7 */ /* 0x001064000800017f */
[----:B-1----:R-:W-:Y:S05]  /*68d0*/  @!P0 NANOSLEEP.SYNCS 0x989680 ;  /* 0x009896800000895d */ /* 0x002fea0003900000 */
[----:B------:R-:W1:Y:S02]  /*68e0*/  @!P0 SYNCS.PHASECHK.TRANS64 P0, [R6+URZ], R5 ;  /* 0x00000005060085a7 */ /* 0x000e64000800007f */
[----:B-1----:R-:W-:Y:S05]  /*68f0*/  @!P0 BRA `(.L_x_123) ;  /* 0xfffffffc00f08947 */ /* 0x002fea000383ffff */
[----:B------:R-:W-:Y:S05]  /*6900*/  BRA `(.L_x_169) ;  /* 0xfffffff000587947 */ /* 0x000fea000383ffff */
.L_x_124:
[----:B-1----:R1:W2:Y:S02]  /*6910*/  SYNCS.PHASECHK.TRANS64.TRYWAIT P0, [R9+URZ], R4 ;  /* 0x00000004090075a7 */ /* 0x0022a4000800017f */
[----:B--2---:R-:W-:Y:S05]  /*6920*/  @!P0 NANOSLEEP.SYNCS 0x989680 ;  /* 0x009896800000895d */ /* 0x004fea0003900000 */
[----:B------:R-:W2:Y:S02]  /*6930*/  @!P0 SYNCS.PHASECHK.TRANS64 P0, [R9+URZ], R4 ;  /* 0x00000004090085a7 */ /* 0x000ea4000800007f */
[----:B--2---:R-:W-:Y:S05]  /*6940*/  @!P0 BRA `(.L_x_124) ;  /* 0xfffffffc00f08947 */ /* 0x004fea000383ffff */
[----:B------:R-:W-:Y:S05]  /*6950*/  BRA `(.L_x_170) ;  /* 0xfffffff000607947 */ /* 0x000fea000383ffff */
.L_x_171:
[----:B------:R-:W-:-:S00]  /*6960*/  BRA `(.L_x_171) ;  /* 0xfffffffc00fc7947 */ /* 0x000fc0000383ffff */
[----:B------:R-:W-:-:S00]  /*6970*/  NOP ;  /* 0x0000000000007918 */ /* 0x000fc00000000000 */
        /* <DEDUP_REMOVED lines=8> */
.L_x_172:


//--------------------- .nv.global.init           --------------------------
	.section	.nv.global.init,"aw",@progbits
.nv.global.init:
	.type		$str$22,@object
	.size		$str$22,($str$23 - $str$22)
$str$22:
        /*0000*/ 	.byte	0x6b, 0x5f, 0x74, 0x69, 0x6c, 0x65, 0x5f, 0x63, 0x6f, 0x75, 0x6e, 0x74, 0x20, 0x3e, 0x3d, 0x20
        /*0010*/ 	.byte	0x31, 0x00
	.type		$str$23,@object
	.size		$str$23,(__unnamed_1 - $str$23)
$str$23:
        /*0012*/ 	.byte	0x2f, 0x74, 0x6d, 0x70, 0x2f, 0x63, 0x75, 0x74, 0x6c, 0x61, 0x73, 0x73, 0x5f, 0x73, 0x77, 0x65
        /*0022*/ 	.byte	0x65, 0x70, 0x5f, 0x73, 0x72, 0x63, 0x2f, 0x69, 0x6e, 0x63, 0x6c, 0x75, 0x64, 0x65, 0x2f, 0x63
        /*0032*/ 	.byte	0x75, 0x74, 0x6c, 0x61, 0x73, 0x73, 0x2f, 0x67, 0x65, 0x6d, 0x6d, 0x2f, 0x63, 0x6f, 0x6c, 0x6c
        /*0042*/ 	.byte	0x65, 0x63, 0x74, 0x69, 0x76, 0x65, 0x2f, 0x73, 0x6d, 0x39, 0x30, 0x5f, 0x6d, 0x6d, 0x61, 0x5f
        /*0052*/ 	.byte	0x74, 0x6d, 0x61, 0x5f, 0x67, 0x6d, 0x6d, 0x61, 0x5f, 0x73, 0x73, 0x5f, 0x77, 0x61, 0x72, 0x70
        /*0062*/ 	.byte	0x73, 0x70, 0x65, 0x63, 0x69, 0x61, 0x6c, 0x69, 0x7a, 0x65, 0x64, 0x2e, 0x68, 0x70, 0x70, 0x00
	.type		__unnamed_1,@object
	.size		__unnamed_1,(.L_0 - __unnamed_1)
__unnamed_1:
        /*0072*/ 	.byte	0x76, 0x6f, 0x69, 0x64, 0x20, 0x63, 0x75, 0x74, 0x6c, 0x61, 0x73, 0x73, 0x3a, 0x3a, 0x67, 0x65
        /* <DEDUP_REMOVED lines=171> */
        /*0b32*/ 	.byte	0x64, 0x65, 0x6e, 0x74, 0x69, 0x74, 0x79, 0x5d, 0x00
.L_0:


//--------------------- .nv.shared._ZN7cutlass13device_kernelINS_4gemm6kernel13GemmUniversalIN4cute5tupleIJiiiiEEENS1_10collective13CollectiveMmaINS1_34MainloopSm90TmaGmmaWarpSpecializedILi37ENS5_IJNS4_1CILi1EEESB_SB_EEENS1_32KernelTmaWarpSpecializedPingpongEEENS5_IJNSA_ILi64EEENSA_ILi32EEESF_EEEaNS5_IJlSB_lEEEaSI_NS4_8TiledMMAINS4_8MMA_AtomIJNS4_4SM904GMMA26MMA_64x32x32_S32S8S8_SS_TNEEEENS4_6LayoutISC_NS5_IJNSA_ILi0EEESQ_SQ_EEEEENS5_IJNS4_10UnderscoreEST_ST_EEEEENS4_13SM90_TMA_LOADENS4_14ComposedLayoutINS4_7SwizzleILi2ELi4ELi3EEENS4_18smem_ptr_flag_bitsILi8EEENSP_INS5_IJNSA_ILi8EEESF_EEENS5_IJSF_SB_EEEEEEEvNS4_8identityESW_S16_vS17_EENS_8epilogue10collective6detail29Sm90TmaWarpSpecializedAdapterINS1A_15DefaultEpilogueIaSI_SI_NS19_6thread17LinearCombinationIaLi1EiiLNS1E_9ScaleType4KindE0ELNS_15FloatRoundStyleE2EaEENS1_15EpilogueDefaultEEEEEvvEEEEvNT_6ParamsE --------------------------
	.section	.nv.shared._ZN7cutlass13device_kernelINS_4gemm6kernel13GemmUniversalIN4cute5tupleIJiiiiEEENS1_10collective13CollectiveMmaINS1_34MainloopSm90TmaGmmaWarpSpecializedILi37ENS5_IJNS4_1CILi1EEESB_SB_EEENS1_32KernelTmaWarpSpecializedPingpongEEENS5_IJNSA_ILi64EEENSA_ILi32EEESF_EEEaNS5_IJlSB_lEEEaSI_NS4_8TiledMMAINS4_8MMA_AtomIJNS4_4SM904GMMA26MMA_64x32x32_S32S8S8_SS_TNEEEENS4_6LayoutISC_NS5_IJNSA_ILi0EEESQ_SQ_EEEEENS5_IJNS4_10UnderscoreEST_ST_EEEEENS4_13SM90_TMA_LOADENS4_14ComposedLayoutINS4_7SwizzleILi2ELi4ELi3EEENS4_18smem_ptr_flag_bitsILi8EEENSP_INS5_IJNSA_ILi8EEESF_EEENS5_IJSF_SB_EEEEEEEvNS4_8identityESW_S16_vS17_EENS_8epilogue10collective6detail29Sm90TmaWarpSpecializedAdapterINS1A_15DefaultEpilogueIaSI_SI_NS19_6thread17LinearCombinationIaLi1EiiLNS1E_9ScaleType4KindE0ELNS_15FloatRoundStyleE2EaEENS1_15EpilogueDefaultEEEEEvvEEEEvNT_6ParamsE,"aw",@nobits
	.sectionflags	@""
	.align	16
	.zero		1024


//--------------------- .nv.shared.reserved.0     --------------------------
	.section	.nv.shared.reserved.0,"aw",@nobits
	.weak		__nv_reservedSMEM_offset_0_alias
	.size		__nv_reservedSMEM_offset_0_alias, 0, 0
	.other		__nv_reservedSMEM_offset_0_alias,@"STO_CUDA_RESERVED_SHARED STV_DEFAULT"
__nv_reservedSMEM_offset_0_alias:
	.zero		0


//--------------------- .nv.global                --------------------------
	.section	.nv.global,"aw",@nobits
.nv.global:
	.type		_ZN40_INTERNAL_5707767f_4_k_cu_aff02f36_123944cute1_E,@object
	.size		_ZN40_INTERNAL_5707767f_4_k_cu_aff02f36_123944cute1_E,(_ZN40_INTERNAL_5707767f_4_k_cu_aff02f36_123944cuda3std3__45__cpo6cbeginE - _ZN40_INTERNAL_5707767f_4_k_cu_aff02f36_123944cute1_E)
_ZN40_INTERNAL_5707767f_4_k_cu_aff02f36_123944cute1_E:
	.zero		1
	.type		_ZN40_INTERNAL_5707767f_4_k_cu_aff02f36_123944cuda3std3__45__cpo6cbeginE,@object
	.size		_ZN40_INTERNAL_5707767f_4_k_cu_aff02f36_123944cuda3std3__45__cpo6cbeginE,(_ZN40_INTERNAL_5707767f_4_k_cu_aff02f36_123944cuda3std3__48in_placeE - _ZN40_INTERNAL_5707767f_4_k_cu_aff02f36_123944cuda3std3__45__cpo6cbeginE)
_ZN40_INTERNAL_5707767f_4_k_cu_aff02f36_123944cuda3std3__45__cpo6cbeginE:
	.zero		1
	.type		_ZN40_INTERNAL_5707767f_4_k_cu_aff02f36_123944cuda3std3__48in_placeE,@object
	.size		_ZN40_INTERNAL_5707767f_4_k_cu_aff02f36_123944cuda3std3__48in_placeE,(_ZN40_INTERNAL_5707767f_4_k_cu_aff02f36_123944cuda3std6ranges3__45__cpo9iter_moveE - _ZN40_INTERNAL_5707767f_4_k_cu_aff02f36_123944cuda3std3__48in_placeE)
_ZN40_INTERNAL_5707767f_4_k_cu_aff02f36_123944cuda3std3__48in_placeE:
	.zero		1
	.type		_ZN40_INTERNAL_5707767f_4_k_cu_aff02f36_123944cuda3std6ranges3__45__cpo9iter_moveE,@object
	.size		_ZN40_INTERNAL_5707767f_4_k_cu_aff02f36_123944cuda3std6ranges3__45__cpo9iter_moveE,(_ZN40_INTERNAL_5707767f_4_k_cu_aff02f36_123944cuda3std3__45__cpo5beginE - _ZN40_INTERNAL_5707767f_4_k_cu_aff02f36_123944cuda3std6ranges3__45__cpo9iter_moveE)
_ZN40_INTERNAL_5707767f_4_k_cu_aff02f36_123944cuda3std6ranges3__45__cpo9iter_moveE:
	.zero		1
	.type		_ZN40_INTERNAL_5707767f_4_k_cu_aff02f36_123944cuda3std3__45__cpo5beginE,@object
	.size		_ZN40_INTERNAL_5707767f_4_k_cu_aff02f36_123944cuda3std3__45__cpo5beginE,(_ZN40_INTERNAL_5707767f_4_k_cu_aff02f36_123944cuda3std3__442_GLOBAL__N__5707767f_4_k_cu_aff02f36_123946ignoreE - _ZN40_INTERNAL_5707767f_4_k_cu_aff02f36_123944cuda3std3__45__cpo5beginE)
_ZN40_INTERNAL_5707767f_4_k_cu_aff02f36_123944cuda3std3__45__cpo5beginE:
	.zero		1
	.type		_ZN40_INTERNAL_5707767f_4_k_cu_aff02f36_123944cuda3std3__442_GLOBAL__N__5707767f_4_k_cu_aff02f36_123946ignoreE,@object
	.size		_ZN40_INTERNAL_5707767f_4_k_cu_aff02f36_123944cuda3std3__442_GLOBAL__N__5707767f_4_k_cu_aff02f36_123946ignoreE,(_ZN40_INTERNAL_5707767f_4_k_cu_aff02f36_123944cute7productE - _ZN40_INTERNAL_5707767f_4_k_cu_aff02f36_123944cuda3std3__442_GLOBAL__N__5707767f_4_k_cu_aff02f36_123946ignoreE)
_ZN40_INTERNAL_5707767f_4_k_cu_aff02f36_123944cuda3std3__442_GLOBAL__N__5707767f_4_k_cu_aff02f36_123946ignoreE:
	.zero		1
	.type		_ZN40_INTERNAL_5707767f_4_k_cu_aff02f36_123944cute7productE,@object
	.size		_ZN40_INTERNAL_5707767f_4_k_cu_aff02f36_123944cute7productE,(_ZN40_INTERNAL_5707767f_4_k_cu_aff02f36_123944cuda3std3__45__cpo3endE - _ZN40_INTERNAL_5707767f_4_k_cu_aff02f36_123944cute7productE)
_ZN40_INTERNAL_5707767f_4_k_cu_aff02f36_123944cute7productE:
	.zero		1
	.type		_ZN40_INTERNAL_5707767f_4_k_cu_aff02f36_123944cuda3std3__45__cpo3endE,@object
	.size		_ZN40_INTERNAL_5707767f_4_k_cu_aff02f36_123944cuda3std3__45__cpo3endE,(_ZN40_INTERNAL_5707767f_4_k_cu_aff02f36_123944cuda3std3__419piecewise_constructE - _ZN40_INTERNAL_5707767f_4_k_cu_aff02f36_123944cuda3std3__45__cpo3endE)
_ZN40_INTERNAL_5707767f_4_k_cu_aff02f36_123944cuda3std3__45__cpo3endE:
	.zero		1
	.type		_ZN40_INTERNAL_5707767f_4_k_cu_aff02f36_123944cuda3std3__419piecewise_constructE,@object
	.size		_ZN40_INTERNAL_5707767f_4_k_cu_aff02f36_123944cuda3std3__419piecewise_constructE,(_ZN40_INTERNAL_5707767f_4_k_cu_aff02f36_123944cuda3std3__45__cpo4cendE - _ZN40_INTERNAL_5707767f_4_k_cu_aff02f36_123944cuda3std3__419piecewise_constructE)
_ZN40_INTERNAL_5707767f_4_k_cu_aff02f36_123944cuda3std3__419piecewise_constructE:
	.zero		1
	.type		_ZN40_INTERNAL_5707767f_4_k_cu_aff02f36_123944cuda3std3__45__cpo4cendE,@object
	.size		_ZN40_INTERNAL_5707767f_4_k_cu_aff02f36_123944cuda3std3__45__cpo4cendE,(_ZN40_INTERNAL_5707767f_4_k_cu_aff02f36_123944cuda3std6ranges3__45__cpo4swapE - _ZN40_INTERNAL_5707767f_4_k_cu_aff02f36_123944cuda3std3__45__cpo4cendE)
_ZN40_INTERNAL_5707767f_4_k_cu_aff02f36_123944cuda3std3__45__cpo4cendE:
	.zero		1
	.type		_ZN40_INTERNAL_5707767f_4_k_cu_aff02f36_123944cuda3std6ranges3__45__cpo4swapE,@object
	.size		_ZN40_INTERNAL_5707767f_4_k_cu_aff02f36_123944cuda3std6ranges3__45__cpo4swapE,(.L_8 - _ZN40_INTERNAL_5707767f_4_k_cu_aff02f36_123944cuda3std6ranges3__45__cpo4swapE)
_ZN40_INTERNAL_5707767f_4_k_cu_aff02f36_123944cuda3std6ranges3__45__cpo4swapE:
	.zero		1
.L_8:


//--------------------- .nv.constant0._ZN7cutlass13device_kernelINS_4gemm6kernel13GemmUniversalIN4cute5tupleIJiiiiEEENS1_10collective13CollectiveMmaINS1_34MainloopSm90TmaGmmaWarpSpecializedILi37ENS5_IJNS4_1CILi1EEESB_SB_EEENS1_32KernelTmaWarpSpecializedPingpongEEENS5_IJNSA_ILi64EEENSA_ILi32EEESF_EEEaNS5_IJlSB_lEEEaSI_NS4_8TiledMMAINS4_8MMA_AtomIJNS4_4SM904GMMA26MMA_64x32x32_S32S8S8_SS_TNEEEENS4_6LayoutISC_NS5_IJNSA_ILi0EEESQ_SQ_EEEEENS5_IJNS4_10UnderscoreEST_ST_EEEEENS4_13SM90_TMA_LOADENS4_14ComposedLayoutINS4_7SwizzleILi2ELi4ELi3EEENS4_18smem_ptr_flag_bitsILi8EEENSP_INS5_IJNSA_ILi8EEESF_EEENS5_IJSF_SB_EEEEEEEvNS4_8identityESW_S16_vS17_EENS_8epilogue10collective6detail29Sm90TmaWarpSpecializedAdapterINS1A_15DefaultEpilogueIaSI_SI_NS19_6thread17LinearCombinationIaLi1EiiLNS1E_9ScaleType4KindE0ELNS_15FloatRoundStyleE2EaEENS1_15EpilogueDefaultEEEEEvvEEEEvNT_6ParamsE --------------------------
	.section	.nv.constant0._ZN7cutlass13device_kernelINS_4gemm6kernel13GemmUniversalIN4cute5tupleIJiiiiEEENS1_10collective13CollectiveMmaINS1_34MainloopSm90TmaGmmaWarpSpecializedILi37ENS5_IJNS4_1CILi1EEESB_SB_EEENS1_32KernelTmaWarpSpecializedPingpongEEENS5_IJNSA_ILi64EEENSA_ILi32EEESF_EEEaNS5_IJlSB_lEEEaSI_NS4_8TiledMMAINS4_8MMA_AtomIJNS4_4SM904GMMA26MMA_64x32x32_S32S8S8_SS_TNEEEENS4_6LayoutISC_NS5_IJNSA_ILi0EEESQ_SQ_EEEEENS5_IJNS4_10UnderscoreEST_ST_EEEEENS4_13SM90_TMA_LOADENS4_14ComposedLayoutINS4_7SwizzleILi2ELi4ELi3EEENS4_18smem_ptr_flag_bitsILi8EEENSP_INS5_IJNSA_ILi8EEESF_EEENS5_IJSF_SB_EEEEEEEvNS4_8identityESW_S16_vS17_EENS_8epilogue10collective6detail29Sm90TmaWarpSpecializedAdapterINS1A_15DefaultEpilogueIaSI_SI_NS19_6thread17LinearCombinationIaLi1EiiLNS1E_9ScaleType4KindE0ELNS_15FloatRoundStyleE2EaEENS1_15EpilogueDefaultEEEEEvvEEEEvNT_6ParamsE,"a",@progbits
	.sectionflags	@""
	.align	4
.nv.constant0._ZN7cutlass13device_kernelINS_4gemm6kernel13GemmUniversalIN4cute5tupleIJiiiiEEENS1_10collective13CollectiveMmaINS1_34MainloopSm90TmaGmmaWarpSpecializedILi37ENS5_IJNS4_1CILi1EEESB_SB_EEENS1_32KernelTmaWarpSpecializedPingpongEEENS5_IJNSA_ILi64EEENSA_ILi32EEESF_EEEaNS5_IJlSB_lEEEaSI_NS4_8TiledMMAINS4_8MMA_AtomIJNS4_4SM904GMMA26MMA_64x32x32_S32S8S8_SS_TNEEEENS4_6LayoutISC_NS5_IJNSA_ILi0EEESQ_SQ_EEEEENS5_IJNS4_10UnderscoreEST_ST_EEEEENS4_13SM90_TMA_LOADENS4_14ComposedLayoutINS4_7SwizzleILi2ELi4ELi3EEENS4_18smem_ptr_flag_bitsILi8EEENSP_INS5_IJNSA_ILi8EEESF_EEENS5_IJSF_SB_EEEEEEEvNS4_8identityESW_S16_vS17_EENS_8epilogue10collective6detail29Sm90TmaWarpSpecializedAdapterINS1A_15DefaultEpilogueIaSI_SI_NS19_6thread17LinearCombinationIaLi1EiiLNS1E_9ScaleType4KindE0ELNS_15FloatRoundStyleE2EaEENS1_15EpilogueDefaultEEEEEvvEEEEvNT_6ParamsE:
	.zero		1664


//--------------------- SYMBOLS --------------------------

	.type		.nv.reservedSmem.offset0,@object
	.size		.nv.reservedSmem.offset0,0x4
	.type		__assertfail,@function
